def matmul_kernel(
    a_ptr,
    b_ptr,
    c_ptr,
    M,
    N,
    K,
    stride_am,
    stride_ak,
    stride_bk,
    stride_bn,
    stride_cm,
    stride_cn,
    BLOCK_M: tl.constexpr,
    BLOCK_N: tl.constexpr,
    BLOCK_K: tl.constexpr,
    GROUP_M: tl.constexpr,
):
    pid = tl.program_id(axis=0)
    num_pid_m = tl.cdiv(M, BLOCK_M)
    num_pid_n = tl.cdiv(N, BLOCK_N)
    num_pid_in_group = GROUP_M * num_pid_n
    group_id = pid // num_pid_in_group
    first_pid_m = group_id * GROUP_M
    group_size_m = min(num_pid_m - first_pid_m, GROUP_M)
    pid_m = first_pid_m + ((pid % num_pid_in_group) % group_size_m)
    pid_n = (pid % num_pid_in_group) // group_size_m

    offs_am = (pid_m * BLOCK_M + tl.arange(0, BLOCK_M)) % M
    offs_bn = (pid_n * BLOCK_N + tl.arange(0, BLOCK_N)) % N
    offs_k = tl.arange(0, BLOCK_K)
    a_ptrs = a_ptr + offs_am[:, None] * stride_am + offs_k[None, :] * stride_ak
    b_ptrs = b_ptr + offs_k[:, None] * stride_bk + offs_bn[None, :] * stride_bn

    acc = tl.zeros((BLOCK_M, BLOCK_N), dtype=tl.float32)
    for kk in range(0, tl.cdiv(K, BLOCK_K)):
        a = tl.load(a_ptrs, mask=offs_k[None, :] < K - kk * BLOCK_K, other=0.0)
        b = tl.load(b_ptrs, mask=offs_k[:, None] < K - kk * BLOCK_K, other=0.0)
        acc = tl.dot(a, b, acc)
        a_ptrs += BLOCK_K * stride_ak
        b_ptrs += BLOCK_K * stride_bk

    c = acc.to(c_ptr.dtype.element_ty)
    offs_cm = pid_m * BLOCK_M + tl.arange(0, BLOCK_M)
    offs_cn = pid_n * BLOCK_N + tl.arange(0, BLOCK_N)
    c_ptrs = c_ptr + offs_cm[:, None] * stride_cm + offs_cn[None, :] * stride_cn
    mask = (offs_cm[:, None] < M) & (offs_cn[None, :] < N)
    tl.store(c_ptrs, c, mask=mask)

# config = {"BLOCK_K": 32, "BLOCK_M": 64, "BLOCK_N": 128, "GROUP_M": 8, "arch": "sm_90", "dtype": "fp8e5m2", "num_ctas": 4, "num_stages": 3, "num_warps": 4}
# arch = sm_90


// ===== COMPILED SASS (sm_90a) =====

	.target	sm_90a

	.elftype	@"ET_EXEC"


//--------------------- .note.nv.tkinfo           --------------------------
	.section	.note.nv.tkinfo,"",@"SHT_NOTE"
	.sectionflags	@"SHF_NOTE_NV_TKINFO"
	.tkinfo
        /*0018*/ 	.word	0x00000002
        /*0030*/ 	.string	""
        /*0030*/ 	.string	"ptxas"
        /*0030*/ 	.string	"Cuda compilation tools, release 13.0, V13.0.88"
        /*0030*/ 	.string	"Build cuda_13.0.r13.0/compiler.36424714_0"
        /*0030*/ 	.string	"-v  -suppress-debug-info  -lineinfo  -arch sm_90a "



//--------------------- .note.nv.cuinfo           --------------------------
	.section	.note.nv.cuinfo,"",@"SHT_NOTE"
	.sectionflags	@"SHF_NOTE_NV_CUINFO"
        /*0018*/ 	.short	0x0002
        /*001a*/ 	.short	0x005a
        /*001c*/ 	.short	0x0082
	.zero		2


//--------------------- .nv.info                  --------------------------
	.section	.nv.info,"",@"SHT_CUDA_INFO"
	.align	4


	//----- nvinfo : EIATTR_REGCOUNT
	.align		4
        /*0000*/ 	.byte	0x04, 0x2f
        /*0002*/ 	.short	(.L_1 - .L_0)
	.align		4
.L_0:
        /*0004*/ 	.word	index@(matmul_kernel)
        /*0008*/ 	.word	0x00000060


	//----- nvinfo : EIATTR_FRAME_SIZE
	.align		4
.L_1:
        /*000c*/ 	.byte	0x04, 0x11
        /*000e*/ 	.short	(.L_3 - .L_2)
	.align		4
.L_2:
        /*0010*/ 	.word	index@(matmul_kernel)
        /*0014*/ 	.word	0x00000000


	//----- nvinfo : EIATTR_MIN_STACK_SIZE
	.align		4
.L_3:
        /*0018*/ 	.byte	0x04, 0x12
        /*001a*/ 	.short	(.L_5 - .L_4)
	.align		4
.L_4:
        /*001c*/ 	.word	index@(matmul_kernel)
        /*0020*/ 	.word	0x00000000
.L_5:


//--------------------- .nv.compat                --------------------------
	.section	.nv.compat,"",@"SHT_CUDA_COMPAT_INFO"
	.align	4
        /*0000*/ 	.byte	0x02, 0x09, 0x01, 0x00, 0x02, 0x02, 0x04, 0x00, 0x02, 0x05, 0x05, 0x00, 0x03, 0x07, 0x01, 0x01
        /*0010*/ 	.byte	0x02, 0x03, 0x00, 0x00, 0x02, 0x06, 0x01, 0x00, 0x04, 0x0b, 0x08, 0x00, 0x00, 0x00, 0x00, 0x00
        /*0020*/ 	.byte	0x00, 0x00, 0x00, 0x00


//--------------------- .nv.info.matmul_kernel    --------------------------
	.section	.nv.info.matmul_kernel,"",@"SHT_CUDA_INFO"
	.sectionflags	@""
	.align	4


	//----- nvinfo : EIATTR_CUDA_API_VERSION
	.align		4
        /*0000*/ 	.byte	0x04, 0x37
        /*0002*/ 	.short	(.L_7 - .L_6)
.L_6:
        /*0004*/ 	.word	0x00000082


	//----- nvinfo : EIATTR_KPARAM_INFO
	.align		4
.L_7:
        /*0008*/ 	.byte	0x04, 0x17
        /*000a*/ 	.short	(.L_9 - .L_8)
.L_8:
        /*000c*/ 	.word	0x00000000
        /*0010*/ 	.short	0x000d
        /*0012*/ 	.short	0x0048
        /*0014*/ 	.byte	0x00, 0xf4, 0x21, 0x00


	//----- nvinfo : EIATTR_KPARAM_INFO
	.align		4
.L_9:
        /*0018*/ 	.byte	0x04, 0x17
        /*001a*/ 	.short	(.L_11 - .L_10)
.L_10:
        /*001c*/ 	.word	0x00000000
        /*0020*/ 	.short	0x000c
        /*0022*/ 	.short	0x0040
        /*0024*/ 	.byte	0x00, 0xf4, 0x21, 0x00


	//----- nvinfo : EIATTR_KPARAM_INFO
	.align		4
.L_11:
        /*0028*/ 	.byte	0x04, 0x17
        /*002a*/ 	.short	(.L_13 - .L_12)
.L_12:
        /*002c*/ 	.word	0x00000000
        /*0030*/ 	.short	0x000b
        /*0032*/ 	.short	0x0038
        /*0034*/ 	.byte	0x00, 0xf0, 0x11, 0x00


	//----- nvinfo : EIATTR_KPARAM_INFO
	.align		4
.L_13:
        /*0038*/ 	.byte	0x04, 0x17
        /*003a*/ 	.short	(.L_15 - .L_14)
.L_14:
        /*003c*/ 	.word	0x00000000
        /*0040*/ 	.short	0x000a
        /*0042*/ 	.short	0x0034
        /*0044*/ 	.byte	0x00, 0xf0, 0x11, 0x00


	//----- nvinfo : EIATTR_KPARAM_INFO
	.align		4
.L_15:
        /*0048*/ 	.byte	0x04, 0x17
        /*004a*/ 	.short	(.L_17 - .L_16)
.L_16:
        /*004c*/ 	.word	0x00000000
        /*0050*/ 	.short	0x0009
        /*0052*/ 	.short	0x0030
        /*0054*/ 	.byte	0x00, 0xf0, 0x11, 0x00


	//----- nvinfo : EIATTR_KPARAM_INFO
	.align		4
.L_17:
        /*0058*/ 	.byte	0x04, 0x17
        /*005a*/ 	.short	(.L_19 - .L_18)
.L_18:
        /*005c*/ 	.word	0x00000000
        /*0060*/ 	.short	0x0008
        /*0062*/ 	.short	0x002c
        /*0064*/ 	.byte	0x00, 0xf0, 0x11, 0x00


	//----- nvinfo : EIATTR_KPARAM_INFO
	.align		4
.L_19:
        /*0068*/ 	.byte	0x04, 0x17
        /*006a*/ 	.short	(.L_21 - .L_20)
.L_20:
        /*006c*/ 	.word	0x00000000
        /*0070*/ 	.short	0x0007
        /*0072*/ 	.short	0x0028
        /*0074*/ 	.byte	0x00, 0xf0, 0x11, 0x00


	//----- nvinfo : EIATTR_KPARAM_INFO
	.align		4
.L_21:
        /*0078*/ 	.byte	0x04, 0x17
        /*007a*/ 	.short	(.L_23 - .L_22)
.L_22:
        /*007c*/ 	.word	0x00000000
        /*0080*/ 	.short	0x0006
        /*0082*/ 	.short	0x0024
        /*0084*/ 	.byte	0x00, 0xf0, 0x11, 0x00


	//----- nvinfo : EIATTR_KPARAM_INFO
	.align		4
.L_23:
        /*0088*/ 	.byte	0x04, 0x17
        /*008a*/ 	.short	(.L_25 - .L_24)
.L_24:
        /*008c*/ 	.word	0x00000000
        /*0090*/ 	.short	0x0005
        /*0092*/ 	.short	0x0020
        /*0094*/ 	.byte	0x00, 0xf0, 0x11, 0x00


	//----- nvinfo : EIATTR_KPARAM_INFO
	.align		4
.L_25:
        /*0098*/ 	.byte	0x04, 0x17
        /*009a*/ 	.short	(.L_27 - .L_26)
.L_26:
        /*009c*/ 	.word	0x00000000
        /*00a0*/ 	.short	0x0004
        /*00a2*/ 	.short	0x001c
        /*00a4*/ 	.byte	0x00, 0xf0, 0x11, 0x00


	//----- nvinfo : EIATTR_KPARAM_INFO
	.align		4
.L_27:
        /*00a8*/ 	.byte	0x04, 0x17
        /*00aa*/ 	.short	(.L_29 - .L_28)
.L_28:
        /*00ac*/ 	.word	0x00000000
        /*00b0*/ 	.short	0x0003
        /*00b2*/ 	.short	0x0018
        /*00b4*/ 	.byte	0x00, 0xf0, 0x11, 0x00


	//----- nvinfo : EIATTR_KPARAM_INFO
	.align		4
.L_29:
        /*00b8*/ 	.byte	0x04, 0x17
        /*00ba*/ 	.short	(.L_31 - .L_30)
.L_30:
        /*00bc*/ 	.word	0x00000000
        /*00c0*/ 	.short	0x0002
        /*00c2*/ 	.short	0x0010
        /*00c4*/ 	.byte	0x00, 0xf4, 0x21, 0x00


	//----- nvinfo : EIATTR_KPARAM_INFO
	.align		4
.L_31:
        /*00c8*/ 	.byte	0x04, 0x17
        /*00ca*/ 	.short	(.L_33 - .L_32)
.L_32:
        /*00cc*/ 	.word	0x00000000
        /*00d0*/ 	.short	0x0001
        /*00d2*/ 	.short	0x0008
        /*00d4*/ 	.byte	0x00, 0xf4, 0x21, 0x00


	//----- nvinfo : EIATTR_KPARAM_INFO
	.align		4
.L_33:
        /*00d8*/ 	.byte	0x04, 0x17
        /*00da*/ 	.short	(.L_35 - .L_34)
.L_34:
        /*00dc*/ 	.word	0x00000000
        /*00e0*/ 	.short	0x0000
        /*00e2*/ 	.short	0x0000
        /*00e4*/ 	.byte	0x00, 0xf4, 0x21, 0x00


	//----- nvinfo : EIATTR_EXPLICIT_CLUSTER
	.align		4
.L_35:
        /*00e8*/ 	.byte	0x01, 0x3e
	.zero		2


	//----- nvinfo : EIATTR_CTA_PER_CLUSTER
	.align		4
        /*00ec*/ 	.byte	0x04, 0x3d
        /*00ee*/ 	.short	(.L_37 - .L_36)
.L_36:
        /*00f0*/ 	.word	0x00000004
        /*00f4*/ 	.word	0x00000001
        /*00f8*/ 	.word	0x00000001


	//----- nvinfo : EIATTR_SPARSE_MMA_MASK
	.align		4
.L_37:
        /*00fc*/ 	.byte	0x03, 0x50
        /*00fe*/ 	.short	0x0000


	//----- nvinfo : EIATTR_MAXREG_COUNT
	.align		4
        /*0100*/ 	.byte	0x03, 0x1b
        /*0102*/ 	.short	0x00ff


	//----- nvinfo : EIATTR_NUM_BARRIERS
	.align		4
        /*0104*/ 	.byte	0x02, 0x4c
        /*0106*/ 	.byte	0x01
	.zero		1


	//----- nvinfo : EIATTR_MERCURY_ISA_VERSION
	.align		4
        /*0108*/ 	.byte	0x03, 0x5f
        /*010a*/ 	.short	0x0101


	//----- nvinfo : EIATTR_EXIT_INSTR_OFFSETS
	.align		4
        /*010c*/ 	.byte	0x04, 0x1c
        /*010e*/ 	.short	(.L_39 - .L_38)


	//   ....[0]....
.L_38:
        /*0110*/ 	.word	0x00002ba0


	//   ....[1]....
        /*0114*/ 	.word	0x00002bc0


	//----- nvinfo : EIATTR_REQNTID
	.align		4
.L_39:
        /*0118*/ 	.byte	0x04, 0x10
        /*011a*/ 	.short	(.L_41 - .L_40)
.L_40:
        /*011c*/ 	.word	0x00000080
        /*0120*/ 	.word	0x00000001
        /*0124*/ 	.word	0x00000001


	//----- nvinfo : EIATTR_CBANK_PARAM_SIZE
	.align		4
.L_41:
        /*0128*/ 	.byte	0x03, 0x19
        /*012a*/ 	.short	0x0050


	//----- nvinfo : EIATTR_PARAM_CBANK
	.align		4
        /*012c*/ 	.byte	0x04, 0x0a
        /*012e*/ 	.short	(.L_43 - .L_42)
	.align		4
.L_42:
        /*0130*/ 	.word	index@(.nv.constant0.matmul_kernel)
        /*0134*/ 	.short	0x0210
        /*0136*/ 	.short	0x0050


	//----- nvinfo : EIATTR_SW_WAR
	.align		4
.L_43:
        /*0138*/ 	.byte	0x04, 0x36
        /*013a*/ 	.short	(.L_45 - .L_44)
.L_44:
        /*013c*/ 	.word	0x00000008
.L_45:


//--------------------- .nv.callgraph             --------------------------
	.section	.nv.callgraph,"",@"SHT_CUDA_CALLGRAPH"
	.align	4
	.sectionentsize	8
	.align		4
        /*0000*/ 	.word	0x00000000
	.align		4
        /*0004*/ 	.word	0xffffffff
	.align		4
        /*0008*/ 	.word	0x00000000
	.align		4
        /*000c*/ 	.word	0xfffffffe
	.align		4
        /*0010*/ 	.word	0x00000000
	.align		4
        /*0014*/ 	.word	0xfffffffd
	.align		4
        /*0018*/ 	.word	0x00000000
	.align		4
        /*001c*/ 	.word	0xfffffffc


//--------------------- .text.matmul_kernel       --------------------------
	.section	.text.matmul_kernel,"ax",@progbits
	.align	128
        .global         matmul_kernel
        .type           matmul_kernel,@function
        .size           matmul_kernel,(.L_x_3 - matmul_kernel)
        .other          matmul_kernel,@"STO_CUDA_ENTRY STV_DEFAULT"
matmul_kernel:
.text.matmul_kernel:
[----:B------:R-:W0:Y:S08]  /*0000*/  LDC R1, c[0x0][0x28] ;  /* 0x00000a00ff017b82 */ /* 0x000e300000000800 */
[----:B------:R-:W1:Y:S01]  /*0010*/  LDC.64 R8, c[0x0][0x228] ;  /* 0x00008a00ff087b82 */ /* 0x000e620000000a00 */
[----:B------:R-:W2:Y:S01]  /*0020*/  S2R R53, SR_TID.X ;  /* 0x0000000000357919 */ /* 0x000ea20000002100 */
[----:B------:R-:W-:Y:S01]  /*0030*/  UMOV UR5, 0x400 ;  /* 0x0000040000057882 */ /* 0x000fe20000000000 */
[----:B------:R-:W-:Y:S01]  /*0040*/  ULDC.64 UR12, c[0x0][0x208] ;  /* 0x00008200000c7ab9 */ /* 0x000fe20000000a00 */
[----:B------:R-:W-:-:S02]  /*0050*/  CS2R R24, SRZ ;  /* 0x0000000000187805 */ /* 0x000fc4000001ff00 */
[----:B------:R-:W-:Y:S02]  /*0060*/  CS2R R26, SRZ ;  /* 0x00000000001a7805 */ /* 0x000fe4000001ff00 */
[----:B------:R-:W-:Y:S02]  /*0070*/  CS2R R28, SRZ ;  /* 0x00000000001c7805 */ /* 0x000fe4000001ff00 */
[----:B------:R-:W-:Y:S01]  /*0080*/  CS2R R30, SRZ ;  /* 0x00000000001e7805 */ /* 0x000fe2000001ff00 */
[----:B------:R-:W3:Y:S01]  /*0090*/  S2UR UR4, SR_CTAID.X ;  /* 0x00000000000479c3 */ /* 0x000ee20000002500 */
[----:B------:R-:W-:Y:S02]  /*00a0*/  CS2R R32, SRZ ;  /* 0x0000000000207805 */ /* 0x000fe4000001ff00 */
[----:B------:R-:W-:Y:S02]  /*00b0*/  CS2R R34, SRZ ;  /* 0x0000000000227805 */ /* 0x000fe4000001ff00 */
[----:B------:R-:W-:-:S02]  /*00c0*/  CS2R R36, SRZ ;  /* 0x0000000000247805 */ /* 0x000fc4000001ff00 */
[----:B------:R-:W-:Y:S01]  /*00d0*/  CS2R R38, SRZ ;  /* 0x0000000000267805 */ /* 0x000fe2000001ff00 */
[----:B------:R-:W4:Y:S01]  /*00e0*/  LDC R83, c[0x0][0x230] ;  /* 0x00008c00ff537b82 */ /* 0x000f220000000800 */
[----:B-1----:R-:W-:-:S07]  /*00f0*/  VIADD R0, R9, 0x7f ;  /* 0x0000007f09007836 */ /* 0x002fce0000000000 */
[----:B------:R-:W1:Y:S01]  /*0100*/  S2UR UR9, SR_CgaCtaId ;  /* 0x00000000000979c3 */ /* 0x000e620000008800 */
[----:B------:R-:W-:Y:S02]  /*0110*/  SHF.R.S32.HI R3, RZ, 0x1f, R0 ;  /* 0x0000001fff037819 */ /* 0x000fe40000011400 */
[----:B---3--:R-:W-:Y:S01]  /*0120*/  I2FP.F32.U32 R5, UR4 ;  /* 0x0000000400057c45 */ /* 0x008fe20008201000 */
[----:B------:R-:W-:Y:S01]  /*0130*/  ULDC UR4, c[0x0][0x150] ;  /* 0x0000540000047ab9 */ /* 0x000fe20000000800 */
[----:B------:R-:W-:Y:S02]  /*0140*/  LEA.HI R3, R3, R0, RZ, 0x7 ;  /* 0x0000000003037211 */ /* 0x000fe400078f38ff */
[----:B--2---:R-:W-:Y:S01]  /*0150*/  SHF.R.U32.HI R84, RZ, 0x6, R53 ;  /* 0x00000006ff547819 */ /* 0x004fe20000011635 */
[----:B------:R-:W-:Y:S01]  /*0160*/  FMUL R5, R5, UR4 ;  /* 0x0000000405057c20 */ /* 0x000fe20008400000 */
[----:B------:R-:W-:Y:S01]  /*0170*/  SHF.R.S32.HI R3, RZ, 0x7, R3 ;  /* 0x00000007ff037819 */ /* 0x000fe20000011403 */
[----:B----4-:R-:W-:Y:S01]  /*0180*/  VIADD R83, R83, 0x1f ;  /* 0x0000001f53537836 */ /* 0x010fe20000000000 */
[----:B------:R-:W-:-:S03]  /*0190*/  LOP3.LUT R87, R53, 0x7f, RZ, 0xc0, !PT ;  /* 0x0000007f35577812 */ /* 0x000fc600078ec0ff */
[----:B------:R-:W-:Y:S01]  /*01a0*/  IMAD.SHL.U32 R4, R3, 0x8, RZ ;  /* 0x0000000803047824 */ /* 0x000fe200078e00ff */
[----:B------:R-:W2:Y:S01]  /*01b0*/  F2I.U32.TRUNC.NTZ R5, R5 ;  /* 0x0000000500057305 */ /* 0x000ea2000020f000 */
[----:B------:R-:W-:-:S03]  /*01c0*/  SGXT.U32 R84, R84, 0x1 ;  /* 0x000000015454781a */ /* 0x000fc60000000000 */
[----:B------:R-:W-:Y:S01]  /*01d0*/  IABS R7, R4 ;  /* 0x0000000400077213 */ /* 0x000fe20000000000 */
[----:B-1----:R-:W-:Y:S02]  /*01e0*/  USHF.L.U32 UR4, UR9, 0x5, URZ ;  /* 0x0000000509047899 */ /* 0x002fe4000800063f */
[----:B------:R-:W-:Y:S01]  /*01f0*/  ULEA UR8, UR9, UR5, 0x18 ;  /* 0x0000000509087291 */ /* 0x000fe2000f8ec03f */
[----:B------:R-:W1:Y:S01]  /*0200*/  I2F.RP R0, R7 ;  /* 0x0000000700007306 */ /* 0x000e620000209400 */
[----:B------:R-:W-:Y:S01]  /*0210*/  ULOP3.LUT UR4, UR4, 0x60, URZ, 0xc0, !UPT ;  /* 0x0000006004047892 */ /* 0x000fe2000f8ec03f */
[----:B--2---:R-:W-:-:S06]  /*0220*/  IABS R13, R5 ;  /* 0x00000005000d7213 */ /* 0x004fcc0000000000 */
[----:B-1----:R-:W1:Y:S02]  /*0230*/  MUFU.RCP R0, R0 ;  /* 0x0000000000007308 */ /* 0x002e640000001000 */
[----:B-1----:R-:W-:Y:S01]  /*0240*/  VIADD R2, R0, 0xffffffe ;  /* 0x0ffffffe00027836 */ /* 0x002fe20000000000 */
[----:B------:R-:W-:-:S05]  /*0250*/  IABS R0, R4 ;  /* 0x0000000400007213 */ /* 0x000fca0000000000 */
[----:B------:R1:W2:Y:S01]  /*0260*/  F2I.FTZ.U32.TRUNC.NTZ R3, R2 ;  /* 0x0000000200037305 */ /* 0x0002a2000021f000 */
[----:B------:R-:W-:Y:S02]  /*0270*/  IMAD.MOV R0, RZ, RZ, -R0 ;  /* 0x000000ffff007224 */ /* 0x000fe400078e0a00 */
[----:B-1----:R-:W-:Y:S02]  /*0280*/  IMAD.MOV.U32 R2, RZ, RZ, RZ ;  /* 0x000000ffff027224 */ /* 0x002fe400078e00ff */
[----:B--2---:R-:W-:-:S04]  /*0290*/  IMAD.MOV R6, RZ, RZ, -R3 ;  /* 0x000000ffff067224 */ /* 0x004fc800078e0a03 */
[----:B------:R-:W-:-:S04]  /*02a0*/  IMAD R11, R6, R7, RZ ;  /* 0x00000007060b7224 */ /* 0x000fc800078e02ff */
[----:B------:R-:W-:-:S06]  /*02b0*/  IMAD.HI.U32 R2, R3, R11, R2 ;  /* 0x0000000b03027227 */ /* 0x000fcc00078e0002 */
[----:B------:R-:W-:-:S04]  /*02c0*/  IMAD.HI.U32 R2, R2, R13, RZ ;  /* 0x0000000d02027227 */ /* 0x000fc800078e00ff */
[----:B------:R-:W-:-:S05]  /*02d0*/  IMAD R0, R2, R0, R13 ;  /* 0x0000000002007224 */ /* 0x000fca00078e020d */
[----:B------:R-:W-:-:S13]  /*02e0*/  ISETP.GT.U32.AND P1, PT, R7, R0, PT ;  /* 0x000000000700720c */ /* 0x000fda0003f24070 */
[----:B------:R-:W-:Y:S02]  /*02f0*/  @!P1 IMAD.IADD R0, R0, 0x1, -R7 ;  /* 0x0000000100009824 */ /* 0x000fe400078e0a07 */
[----:B------:R-:W-:Y:S01]  /*0300*/  @!P1 VIADD R2, R2, 0x1 ;  /* 0x0000000102029836 */ /* 0x000fe20000000000 */
[----:B------:R-:W-:Y:S02]  /*0310*/  ISETP.NE.AND P1, PT, R4, RZ, PT ;  /* 0x000000ff0400720c */ /* 0x000fe40003f25270 */
[----:B------:R-:W-:Y:S02]  /*0320*/  ISETP.GE.U32.AND P0, PT, R0, R7, PT ;  /* 0x000000070000720c */ /* 0x000fe40003f06070 */
[----:B------:R-:W-:-:S04]  /*0330*/  LOP3.LUT R0, R5, R4, RZ, 0x3c, !PT ;  /* 0x0000000405007212 */ /* 0x000fc800078e3cff */
[----:B------:R-:W-:Y:S01]  /*0340*/  ISETP.GE.AND P2, PT, R0, RZ, PT ;  /* 0x000000ff0000720c */ /* 0x000fe20003f46270 */
[----:B------:R-:W-:-:S05]  /*0350*/  VIADD R0, R8, 0x3f ;  /* 0x0000003f08007836 */ /* 0x000fca0000000000 */
[----:B------:R-:W-:Y:S01]  /*0360*/  SHF.R.S32.HI R3, RZ, 0x1f, R0 ;  /* 0x0000001fff037819 */ /* 0x000fe20000011400 */
[----:B------:R-:W-:-:S03]  /*0370*/  @P0 VIADD R2, R2, 0x1 ;  /* 0x0000000102020836 */ /* 0x000fc60000000000 */
[----:B------:R-:W-:-:S03]  /*0380*/  LEA.HI R3, R3, R0, RZ, 0x6 ;  /* 0x0000000003037211 */ /* 0x000fc600078f30ff */
[----:B------:R-:W-:Y:S01]  /*0390*/  @!P2 IMAD.MOV R2, RZ, RZ, -R2 ;  /* 0x000000ffff02a224 */ /* 0x000fe200078e0a02 */
[----:B------:R-:W-:-:S05]  /*03a0*/  @!P1 LOP3.LUT R2, RZ, R4, RZ, 0x33, !PT ;  /* 0x00000004ff029212 */ /* 0x000fca00078e33ff */
[----:B------:R-:W-:Y:S02]  /*03b0*/  IMAD.SHL.U32 R6, R2, 0x8, RZ ;  /* 0x0000000802067824 */ /* 0x000fe400078e00ff */
[----:B------:R-:W-:-:S03]  /*03c0*/  IMAD.MOV R2, RZ, RZ, -R2 ;  /* 0x000000ffff027224 */ /* 0x000fc600078e0a02 */
[----:B------:R-:W-:Y:S01]  /*03d0*/  LEA.HI.SX32 R3, R3, -R6, 0x1a ;  /* 0x8000000603037211 */ /* 0x000fe200078fd2ff */
[----:B------:R-:W-:-:S03]  /*03e0*/  IMAD R4, R4, R2, R5 ;  /* 0x0000000204047224 */ /* 0x000fc600078e0205 */
[----:B------:R-:W-:Y:S02]  /*03f0*/  VIMNMX R13, R3, 0x8, PT ;  /* 0x00000008030d7848 */ /* 0x000fe40003fe0100 */
[----:B------:R-:W-:Y:S02]  /*0400*/  IABS R11, R4 ;  /* 0x00000004000b7213 */ /* 0x000fe40000000000 */
[----:B------:R-:W-:-:S04]  /*0410*/  IABS R7, R13 ;  /* 0x0000000d00077213 */ /* 0x000fc80000000000 */
[----:B------:R-:W1:Y:S08]  /*0420*/  I2F.RP R0, R7 ;  /* 0x0000000700007306 */ /* 0x000e700000209400 */
[----:B-1----:R-:W1:Y:S02]  /*0430*/  MUFU.RCP R0, R0 ;  /* 0x0000000000007308 */ /* 0x002e640000001000 */
[----:B-1----:R-:W-:-:S06]  /*0440*/  VIADD R3, R0, 0xffffffe ;  /* 0x0ffffffe00037836 */ /* 0x002fcc0000000000 */
[----:B------:R-:W1:Y:S02]  /*0450*/  F2I.FTZ.U32.TRUNC.NTZ R3, R3 ;  /* 0x0000000300037305 */ /* 0x000e64000021f000 */
[----:B-1----:R-:W-:-:S04]  /*0460*/  IMAD.MOV R10, RZ, RZ, -R3 ;  /* 0x000000ffff0a7224 */ /* 0x002fc800078e0a03 */
[----:B------:R-:W-:Y:S01]  /*0470*/  IMAD.MOV.U32 R2, RZ, RZ, R10 ;  /* 0x000000ffff027224 */ /* 0x000fe200078e000a */
[----:B------:R-:W-:-:S03]  /*0480*/  IABS R10, R13 ;  /* 0x0000000d000a7213 */ /* 0x000fc60000000000 */
[----:B------:R-:W-:Y:S02]  /*0490*/  IMAD R5, R2, R7, RZ ;  /* 0x0000000702057224 */ /* 0x000fe400078e02ff */
[----:B------:R-:W-:Y:S02]  /*04a0*/  IMAD.MOV.U32 R2, RZ, RZ, RZ ;  /* 0x000000ffff027224 */ /* 0x000fe400078e00ff */
[----:B------:R-:W-:Y:S02]  /*04b0*/  IMAD.MOV R0, RZ, RZ, -R10 ;  /* 0x000000ffff007224 */ /* 0x000fe400078e0a0a */
[----:B------:R-:W-:Y:S01]  /*04c0*/  IMAD.HI.U32 R2, R3, R5, R2 ;  /* 0x0000000503027227 */ /* 0x000fe200078e0002 */
[----:B------:R-:W-:-:S05]  /*04d0*/  LOP3.LUT R3, R53, 0x3f, RZ, 0xc0, !PT ;  /* 0x0000003f35037812 */ /* 0x000fca00078ec0ff */
        /* <DEDUP_REMOVED lines=8> */
[----:B------:R-:W-:-:S07]  /*0560*/  ISETP.GE.AND P2, PT, R0, RZ, PT ;  /* 0x000000ff0000720c */ /* 0x000fce0003f46270 */
[----:B------:R-:W-:Y:S01]  /*0570*/  @P0 VIADD R2, R2, 0x1 ;  /* 0x0000000102020836 */ /* 0x000fe20000000000 */
[----:B------:R-:W-:-:S05]  /*0580*/  ISETP.GE.AND P0, PT, R83, 0x20, PT ;  /* 0x000000205300780c */ /* 0x000fca0003f06270 */
[----:B------:R-:W-:Y:S01]  /*0590*/  @!P2 IMAD.MOV R2, RZ, RZ, -R2 ;  /* 0x000000ffff02a224 */ /* 0x000fe200078e0a02 */
[----:B------:R-:W-:-:S05]  /*05a0*/  @!P1 LOP3.LUT R2, RZ, R13, RZ, 0x33, !PT ;  /* 0x0000000dff029212 */ /* 0x000fca00078e33ff */
[----:B------:R-:W-:Y:S02]  /*05b0*/  IMAD.MOV R0, RZ, RZ, -R2 ;  /* 0x000000ffff007224 */ /* 0x000fe400078e0a02 */
[----:B------:R-:W-:Y:S02]  /*05c0*/  IMAD.SHL.U32 R51, R2, 0x80, RZ ;  /* 0x0000008002337824 */ /* 0x000fe400078e00ff */
[----:B------:R-:W-:-:S04]  /*05d0*/  IMAD R0, R13, R0, R4 ;  /* 0x000000000d007224 */ /* 0x000fc800078e0204 */
[----:B------:R-:W-:-:S04]  /*05e0*/  IMAD.IADD R0, R6, 0x1, R0 ;  /* 0x0000000106007824 */ /* 0x000fc800078e0200 */
[----:B------:R-:W-:Y:S01]  /*05f0*/  IMAD R52, R0, 0x40, R3 ;  /* 0x0000004000347824 */ /* 0x000fe200078e0203 */
[----:B0-----:R-:W-:Y:S06]  /*0600*/  @!P0 BRA `(.L_x_0) ;  /* 0x00000018009c8947 */ /* 0x001fec0003800000 */
[----:B------:R-:W-:Y:S01]  /*0610*/  IABS R2, R8 ;  /* 0x0000000800027213 */ /* 0x000fe20000000000 */
[----:B------:R-:W0:Y:S01]  /*0620*/  LDC R80, c[0x0][0x238] ;  /* 0x00008e00ff507b82 */ /* 0x000e220000000800 */
[----:B------:R-:W-:Y:S01]  /*0630*/  IABS R0, R9 ;  /* 0x0000000900007213 */ /* 0x000fe20000000000 */
[----:B------:R-:W-:Y:S01]  /*0640*/  ULDC UR5, c[0x0][0x234] ;  /* 0x00008d0000057ab9 */ /* 0x000fe20000000800 */
[----:B------:R-:W1:Y:S01]  /*0650*/  I2F.RP R10, R2 ;  /* 0x00000002000a7306 */ /* 0x000e620000209400 */
[----:B------:R-:W-:Y:S01]  /*0660*/  IABS R17, R52 ;  /* 0x0000003400117213 */ /* 0x000fe20000000000 */
[----:B------:R-:W-:Y:S01]  /*0670*/  ULDC.64 UR14, c[0x0][0x218] ;  /* 0x00008600000e7ab9 */ /* 0x000fe20000000a00 */
[--C-:B------:R-:W-:Y:S01]  /*0680*/  SHF.R.U32.HI R4, RZ, 0x5, R53.reuse ;  /* 0x00000005ff047819 */ /* 0x100fe20000011635 */
[----:B------:R-:W-:Y:S01]  /*0690*/  ULDC.64 UR10, c[0x0][0x210] ;  /* 0x00008400000a7ab9 */ /* 0x000fe20000000a00 */
[----:B------:R-:W-:Y:S01]  /*06a0*/  ISETP.GE.AND P2, PT, R52, RZ, PT ;  /* 0x000000ff3400720c */ /* 0x000fe20003f46270 */
[----:B------:R-:W-:Y:S01]  /*06b0*/  ULDC UR6, c[0x0][0x23c] ;  /* 0x00008f0000067ab9 */ /* 0x000fe20000000800 */
[----:B------:R-:W-:Y:S01]  /*06c0*/  SGXT.U32 R4, R4, 0x2 ;  /* 0x000000020404781a */ /* 0x000fe20000000000 */
[----:B------:R-:W2:Y:S01]  /*06d0*/  I2F.RP R3, R0 ;  /* 0x0000000000037306 */ /* 0x000ea20000209400 */
[----:B------:R-:W-:-:S02]  /*06e0*/  SHF.R.S32.HI R79, RZ, 0x2, R53 ;  /* 0x00000002ff4f7819 */ /* 0x000fc40000011435 */
[----:B------:R-:W-:Y:S02]  /*06f0*/  CS2R R30, SRZ ;  /* 0x00000000001e7805 */ /* 0x000fe4000001ff00 */
[----:B------:R-:W-:Y:S01]  /*0700*/  LOP3.LUT R16, R51, UR4, R4, 0xfe, !PT ;  /* 0x0000000433107c12 */ /* 0x000fe2000f8efe04 */
[----:B------:R-:W-:Y:S01]  /*0710*/  IMAD.MOV.U32 R4, RZ, RZ, RZ ;  /* 0x000000ffff047224 */ /* 0x000fe200078e00ff */
[----:B------:R-:W-:Y:S01]  /*0720*/  ULDC UR4, c[0x0][0x240] ;  /* 0x0000900000047ab9 */ /* 0x000fe20000000800 */
[----:B------:R-:W-:Y:S02]  /*0730*/  SGXT R79, R79, 0x1 ;  /* 0x000000014f4f781a */ /* 0x000fe40000000200 */
[----:B------:R-:W-:Y:S01]  /*0740*/  CS2R R32, SRZ ;  /* 0x0000000000207805 */ /* 0x000fe2000001ff00 */
[----:B-1----:R-:W1:Y:S01]  /*0750*/  MUFU.RCP R10, R10 ;  /* 0x0000000a000a7308 */ /* 0x002e620000001000 */
[----:B------:R-:W-:Y:S02]  /*0760*/  LOP3.LUT R20, R16, 0x1c, RZ, 0xfc, !PT ;  /* 0x0000001c10147812 */ /* 0x000fe400078efcff */
[----:B------:R-:W-:-:S02]  /*0770*/  CS2R R34, SRZ ;  /* 0x0000000000227805 */ /* 0x000fc4000001ff00 */
[C---:B------:R-:W-:Y:S02]  /*0780*/  LOP3.LUT R22, R16.reuse, 0x18, RZ, 0xfc, !PT ;  /* 0x0000001810167812 */ /* 0x040fe400078efcff */
[----:B------:R-:W-:Y:S02]  /*0790*/  CS2R R36, SRZ ;  /* 0x0000000000247805 */ /* 0x000fe4000001ff00 */
[C---:B------:R-:W-:Y:S02]  /*07a0*/  LOP3.LUT R24, R16.reuse, 0x14, RZ, 0xfc, !PT ;  /* 0x0000001410187812 */ /* 0x040fe400078efcff */
[----:B------:R-:W-:Y:S02]  /*07b0*/  CS2R R38, SRZ ;  /* 0x0000000000267805 */ /* 0x000fe4000001ff00 */
[----:B------:R-:W-:Y:S01]  /*07c0*/  LOP3.LUT R25, R16, 0x10, RZ, 0xfc, !PT ;  /* 0x0000001010197812 */ /* 0x000fe200078efcff */
[----:B--2---:R-:W2:Y:S01]  /*07d0*/  MUFU.RCP R3, R3 ;  /* 0x0000000300037308 */ /* 0x004ea20000001000 */
[----:B------:R-:W-:-:S02]  /*07e0*/  IABS R12, R24 ;  /* 0x00000018000c7213 */ /* 0x000fc40000000000 */
[----:B------:R-:W-:Y:S02]  /*07f0*/  LOP3.LUT R26, R16, 0xc, RZ, 0xfc, !PT ;  /* 0x0000000c101a7812 */ /* 0x000fe400078efcff */
[----:B------:R-:W-:Y:S02]  /*0800*/  IABS R14, R25 ;  /* 0x00000019000e7213 */ /* 0x000fe40000000000 */
[----:B------:R-:W-:Y:S01]  /*0810*/  IABS R15, R26 ;  /* 0x0000001a000f7213 */ /* 0x000fe20000000000 */
[----:B-1----:R-:W-:Y:S01]  /*0820*/  VIADD R6, R10, 0xffffffe ;  /* 0x0ffffffe0a067836 */ /* 0x002fe20000000000 */
[----:B------:R-:W-:Y:S02]  /*0830*/  IABS R10, R22 ;  /* 0x00000016000a7213 */ /* 0x000fe40000000000 */
[C---:B------:R-:W-:Y:S01]  /*0840*/  LOP3.LUT R27, R16.reuse, 0x8, RZ, 0xfc, !PT ;  /* 0x00000008101b7812 */ /* 0x040fe200078efcff */
[----:B------:R1:W3:Y:S01]  /*0850*/  F2I.FTZ.U32.TRUNC.NTZ R7, R6 ;  /* 0x0000000600077305 */ /* 0x0002e2000021f000 */
[----:B------:R-:W-:-:S02]  /*0860*/  LOP3.LUT R28, R16, 0x4, RZ, 0xfc, !PT ;  /* 0x00000004101c7812 */ /* 0x000fc400078efcff */
[----:B------:R-:W-:Y:S01]  /*0870*/  IABS R18, R16 ;  /* 0x0000001000127213 */ /* 0x000fe20000000000 */
[----:B--2---:R-:W-:Y:S01]  /*0880*/  VIADD R5, R3, 0xffffffe ;  /* 0x0ffffffe03057836 */ /* 0x004fe20000000000 */
[C---:B------:R-:W-:Y:S02]  /*0890*/  LOP3.LUT R85, R53.reuse, 0x1f, RZ, 0xc0, !PT ;  /* 0x0000001f35557812 */ /* 0x040fe400078ec0ff */
[C---:B------:R-:W-:Y:S01]  /*08a0*/  LEA.HI R82, R53.reuse, 0x1e, RZ, 0x1a ;  /* 0x0000001e35527811 */ /* 0x040fe200078fd0ff */
[----:B-1----:R-:W-:Y:S02]  /*08b0*/  IMAD.MOV.U32 R6, RZ, RZ, RZ ;  /* 0x000000ffff067224 */ /* 0x002fe400078e00ff */
[----:B------:R-:W1:Y:S01]  /*08c0*/  F2I.FTZ.U32.TRUNC.NTZ R5, R5 ;  /* 0x0000000500057305 */ /* 0x000e62000021f000 */
[----:B------:R-:W-:Y:S01]  /*08d0*/  LEA.HI R81, R53, 0xe, RZ, 0x1a ;  /* 0x0000000e35517811 */ /* 0x000fe200078fd0ff */
[----:B------:R-:W-:Y:S02]  /*08e0*/  IMAD R85, R85, UR6, RZ ;  /* 0x0000000655557c24 */ /* 0x000fe4000f8e02ff */
[----:B0-----:R-:W-:-:S02]  /*08f0*/  IMAD R82, R82, R80, RZ ;  /* 0x0000005052527224 */ /* 0x001fc400078e02ff */
[----:B---3--:R-:W-:Y:S02]  /*0900*/  IMAD.MOV R11, RZ, RZ, -R7 ;  /* 0x000000ffff0b7224 */ /* 0x008fe400078e0a07 */
[----:B------:R-:W-:Y:S02]  /*0910*/  IMAD R81, R81, R80, RZ ;  /* 0x0000005051517224 */ /* 0x000fe400078e02ff */
[----:B------:R-:W-:-:S04]  /*0920*/  IMAD R11, R11, R2, RZ ;  /* 0x000000020b0b7224 */ /* 0x000fc800078e02ff */
[----:B------:R-:W-:Y:S01]  /*0930*/  IMAD.HI.U32 R6, R7, R11, R6 ;  /* 0x0000000b07067227 */ /* 0x000fe200078e0006 */
[----:B------:R-:W-:-:S03]  /*0940*/  IABS R7, R20 ;  /* 0x0000001400077213 */ /* 0x000fc60000000000 */
[----:B-1----:R-:W-:Y:S02]  /*0950*/  IMAD.MOV R3, RZ, RZ, -R5 ;  /* 0x000000ffff037224 */ /* 0x002fe400078e0a05 */
[----:B------:R-:W-:-:S04]  /*0960*/  IMAD.HI.U32 R6, R6, R17, RZ ;  /* 0x0000001106067227 */ /* 0x000fc800078e00ff */
[----:B------:R-:W-:Y:S02]  /*0970*/  IMAD.MOV R6, RZ, RZ, -R6 ;  /* 0x000000ffff067224 */ /* 0x000fe400078e0a06 */
[----:B------:R-:W-:Y:S02]  /*0980*/  IMAD R3, R3, R0, RZ ;  /* 0x0000000003037224 */ /* 0x000fe400078e02ff */
[C---:B------:R-:W-:Y:S02]  /*0990*/  IMAD R17, R2.reuse, R6, R17 ;  /* 0x0000000602117224 */ /* 0x040fe400078e0211 */
[----:B------:R-:W-:Y:S01]  /*09a0*/  IMAD.HI.U32 R5, R5, R3, R4 ;  /* 0x0000000305057227 */ /* 0x000fe200078e0004 */
[----:B------:R-:W-:Y:S02]  /*09b0*/  SHF.R.S32.HI R4, RZ, 0x1f, R83 ;  /* 0x0000001fff047819 */ /* 0x000fe40000011453 */
[----:B------:R-:W-:Y:S02]  /*09c0*/  ISETP.GT.U32.AND P0, PT, R2, R17, PT ;  /* 0x000000110200720c */ /* 0x000fe40003f04070 */
[----:B------:R-:W-:Y:S01]  /*09d0*/  LEA.HI R83, R4, R83, RZ, 0x5 ;  /* 0x0000005304537211 */ /* 0x000fe200078f28ff */
[----:B------:R-:W-:-:S03]  /*09e0*/  IMAD.HI.U32 R3, R5, R7, RZ ;  /* 0x0000000705037227 */ /* 0x000fc600078e00ff */
[----:B------:R-:W-:Y:S01]  /*09f0*/  SHF.R.S32.HI R83, RZ, 0x5, R83 ;  /* 0x00000005ff537819 */ /* 0x000fe20000011453 */
[----:B------:R-:W-:-:S04]  /*0a00*/  IMAD.HI.U32 R4, R5, R10, RZ ;  /* 0x0000000a05047227 */ /* 0x000fc800078e00ff */
[----:B------:R-:W-:-:S04]  /*0a10*/  IMAD.HI.U32 R6, R5, R12, RZ ;  /* 0x0000000c05067227 */ /* 0x000fc800078e00ff */
[----:B------:R-:W-:Y:S02]  /*0a20*/  @!P0 IMAD.IADD R17, R17, 0x1, -R2 ;  /* 0x0000000111118824 */ /* 0x000fe400078e0a02 */
[----:B------:R-:W-:Y:S02]  /*0a30*/  IMAD.MOV R3, RZ, RZ, -R3 ;  /* 0x000000ffff037224 */ /* 0x000fe400078e0a03 */
[----:B------:R-:W-:Y:S01]  /*0a40*/  IMAD.MOV R11, RZ, RZ, -R4 ;  /* 0x000000ffff0b7224 */ /* 0x000fe200078e0a04 */
[----:B------:R-:W-:Y:S01]  /*0a50*/  ISETP.GT.U32.AND P0, PT, R2, R17, PT ;  /* 0x000000110200720c */ /* 0x000fe20003f04070 */
[----:B------:R-:W-:Y:S02]  /*0a60*/  IMAD.MOV R13, RZ, RZ, -R6 ;  /* 0x000000ffff0d7224 */ /* 0x000fe400078e0a06 */
[----:B------:R-:W-:-:S04]  /*0a70*/  IMAD.HI.U32 R4, R5, R14, RZ ;  /* 0x0000000e05047227 */ /* 0x000fc800078e00ff */
[C---:B------:R-:W-:Y:S02]  /*0a80*/  IMAD R3, R0.reuse, R3, R7 ;  /* 0x0000000300037224 */ /* 0x040fe400078e0207 */
[C---:B------:R-:W-:Y:S01]  /*0a90*/  IMAD R7, R0.reuse, R11, R10 ;  /* 0x0000000b00077224 */ /* 0x040fe200078e020a */
[----:B------:R-:W-:Y:S01]  /*0aa0*/  IABS R10, R27 ;  /* 0x0000001b000a7213 */ /* 0x000fe20000000000 */
[C---:B------:R-:W-:Y:S01]  /*0ab0*/  IMAD R11, R0.reuse, R13, R12 ;  /* 0x0000000d000b7224 */ /* 0x040fe200078e020c */
[----:B------:R-:W-:Y:S01]  /*0ac0*/  IABS R12, R28 ;  /* 0x0000001c000c7213 */ /* 0x000fe20000000000 */
[----:B------:R-:W-:Y:S01]  /*0ad0*/  IMAD.HI.U32 R6, R5, R15, RZ ;  /* 0x0000000f05067227 */ /* 0x000fe200078e00ff */
[C---:B------:R-:W-:Y:S02]  /*0ae0*/  ISETP.GT.U32.AND P4, PT, R0.reuse, R3, PT ;  /* 0x000000030000720c */ /* 0x040fe40003f84070 */
[C---:B------:R-:W-:Y:S01]  /*0af0*/  ISETP.GT.U32.AND P1, PT, R0.reuse, R7, PT ;  /* 0x000000070000720c */ /* 0x040fe20003f24070 */
[----:B------:R-:W-:Y:S01]  /*0b00*/  IMAD.MOV R13, RZ, RZ, -R4 ;  /* 0x000000ffff0d7224 */ /* 0x000fe200078e0a04 */
[----:B------:R-:W-:Y:S01]  /*0b10*/  ISETP.GT.U32.AND P5, PT, R0, R11, PT ;  /* 0x0000000b0000720c */ /* 0x000fe20003fa4070 */
[----:B------:R-:W-:Y:S01]  /*0b20*/  @!P0 IMAD.IADD R17, R17, 0x1, -R2 ;  /* 0x0000000111118824 */ /* 0x000fe200078e0a02 */
[----:B------:R-:W-:Y:S01]  /*0b30*/  ISETP.NE.AND P0, PT, R8, RZ, PT ;  /* 0x000000ff0800720c */ /* 0x000fe20003f05270 */
[----:B------:R-:W-:-:S02]  /*0b40*/  IMAD.MOV R6, RZ, RZ, -R6 ;  /* 0x000000ffff067224 */ /* 0x000fc400078e0a06 */
[----:B------:R-:W-:Y:S02]  /*0b50*/  IMAD R13, R0, R13, R14 ;  /* 0x0000000d000d7224 */ /* 0x000fe400078e020e */
[----:B------:R-:W-:Y:S02]  /*0b60*/  IMAD.MOV.U32 R14, RZ, RZ, R18 ;  /* 0x000000ffff0e7224 */ /* 0x000fe400078e0012 */
[----:B------:R-:W-:-:S04]  /*0b70*/  IMAD.HI.U32 R4, R5, R10, RZ ;  /* 0x0000000a05047227 */ /* 0x000fc800078e00ff */
[----:B------:R-:W-:Y:S02]  /*0b80*/  IMAD.MOV.U32 R2, RZ, RZ, R17 ;  /* 0x000000ffff027224 */ /* 0x000fe400078e0011 */
[----:B------:R-:W-:Y:S02]  /*0b90*/  IMAD R15, R0, R6, R15 ;  /* 0x00000006000f7224 */ /* 0x000fe400078e020f */
[----:B------:R-:W-:-:S03]  /*0ba0*/  IMAD.HI.U32 R6, R5, R12, RZ ;  /* 0x0000000c05067227 */ /* 0x000fc600078e00ff */
[----:B------:R-:W-:Y:S01]  /*0bb0*/  ISETP.GT.U32.AND P6, PT, R0, R15, PT ;  /* 0x0000000f0000720c */ /* 0x000fe20003fc4070 */
[----:B------:R-:W-:-:S04]  /*0bc0*/  IMAD.HI.U32 R5, R5, R14, RZ ;  /* 0x0000000e05057227 */ /* 0x000fc800078e00ff */
[----:B------:R-:W-:Y:S02]  /*0bd0*/  IMAD.MOV R19, RZ, RZ, -R4 ;  /* 0x000000ffff137224 */ /* 0x000fe400078e0a04 */
[----:B------:R-:W-:Y:S01]  /*0be0*/  @!P2 IMAD.MOV R2, RZ, RZ, -R2 ;  /* 0x000000ffff02a224 */ /* 0x000fe200078e0a02 */
[----:B------:R-:W-:Y:S01]  /*0bf0*/  ISETP.GT.U32.AND P2, PT, R0, R13, PT ;  /* 0x0000000d0000720c */ /* 0x000fe20003f44070 */
[----:B------:R-:W-:Y:S01]  /*0c00*/  IMAD.MOV R21, RZ, RZ, -R6 ;  /* 0x000000ffff157224 */ /* 0x000fe200078e0a06 */
[----:B------:R-:W-:Y:S01]  /*0c10*/  @!P0 LOP3.LUT R2, RZ, R8, RZ, 0x33, !PT ;  /* 0x00000008ff028212 */ /* 0x000fe200078e33ff */
[----:B------:R-:W-:Y:S01]  /*0c20*/  IMAD.MOV R23, RZ, RZ, -R5 ;  /* 0x000000ffff177224 */ /* 0x000fe200078e0a05 */
[----:B------:R-:W-:Y:S01]  /*0c30*/  LOP3.LUT R8, R84, 0xc, RZ, 0xfc, !PT ;  /* 0x0000000c54087812 */ /* 0x000fe200078efcff */
[----:B------:R-:W-:Y:S01]  /*0c40*/  IMAD R5, R0, R19, R10 ;  /* 0x0000001300057224 */ /* 0x000fe200078e020a */
[----:B------:R-:W-:Y:S01]  /*0c50*/  LOP3.LUT R10, R84, 0x12, RZ, 0xfc, !PT ;  /* 0x00000012540a7812 */ /* 0x000fe200078efcff */
[----:B------:R-:W-:Y:S01]  /*0c60*/  IMAD R17, R0, R21, R12 ;  /* 0x0000001500117224 */ /* 0x000fe200078e020c */
[----:B------:R-:W-:Y:S01]  /*0c70*/  LOP3.LUT R12, R84, 0x16, RZ, 0xfc, !PT ;  /* 0x00000016540c7812 */ /* 0x000fe200078efcff */
[C---:B------:R-:W-:Y:S01]  /*0c80*/  IMAD R19, R0.reuse, R23, R14 ;  /* 0x0000001700137224 */ /* 0x040fe200078e020e */
[C---:B------:R-:W-:Y:S01]  /*0c90*/  ISETP.GT.U32.AND P0, PT, R0.reuse, R5, PT ;  /* 0x000000050000720c */ /* 0x040fe20003f04070 */
[--C-:B------:R-:W-:Y:S01]  /*0ca0*/  @!P4 IMAD.IADD R3, R3, 0x1, -R0.reuse ;  /* 0x000000010303c824 */ /* 0x100fe200078e0a00 */
[C---:B------:R-:W-:Y:S01]  /*0cb0*/  ISETP.GT.U32.AND P3, PT, R0.reuse, R17, PT ;  /* 0x000000110000720c */ /* 0x040fe20003f64070 */
[--C-:B------:R-:W-:Y:S01]  /*0cc0*/  @!P1 IMAD.IADD R7, R7, 0x1, -R0.reuse ;  /* 0x0000000107079824 */ /* 0x100fe200078e0a00 */
[C---:B------:R-:W-:Y:S01]  /*0cd0*/  ISETP.GT.U32.AND P4, PT, R0.reuse, R19, PT ;  /* 0x000000130000720c */ /* 0x040fe20003f84070 */
[--C-:B------:R-:W-:Y:S01]  /*0ce0*/  @!P5 IMAD.IADD R11, R11, 0x1, -R0.reuse ;  /* 0x000000010b0bd824 */ /* 0x100fe200078e0a00 */
[C---:B------:R-:W-:Y:S01]  /*0cf0*/  ISETP.GT.U32.AND P5, PT, R0.reuse, R3, PT ;  /* 0x000000030000720c */ /* 0x040fe20003fa4070 */
[--C-:B------:R-:W-:Y:S01]  /*0d00*/  @!P2 IMAD.IADD R13, R13, 0x1, -R0.reuse ;  /* 0x000000010d0da824 */ /* 0x100fe200078e0a00 */
[----:B------:R-:W-:Y:S01]  /*0d10*/  ISETP.GT.U32.AND P2, PT, R0, R7, PT ;  /* 0x000000070000720c */ /* 0x000fe20003f44070 */
[--C-:B------:R-:W-:Y:S01]  /*0d20*/  @!P6 IMAD.IADD R15, R15, 0x1, -R0.reuse ;  /* 0x000000010f0fe824 */ /* 0x100fe200078e0a00 */
[----:B------:R-:W-:Y:S01]  /*0d30*/  ISETP.GE.AND P1, PT, R20, RZ, PT ;  /* 0x000000ff1400720c */ /* 0x000fe20003f26270 */
[----:B------:R-:W-:Y:S01]  /*0d40*/  IMAD.SHL.U32 R4, R53, 0x20, RZ ;  /* 0x0000002035047824 */ /* 0x000fe200078e00ff */
[----:B------:R-:W-:Y:S01]  /*0d50*/  ISETP.GE.AND P6, PT, R22, RZ, PT ;  /* 0x000000ff1600720c */ /* 0x000fe20003fc6270 */
[--C-:B------:R-:W-:Y:S01]  /*0d60*/  @!P0 IMAD.IADD R5, R5, 0x1, -R0.reuse ;  /* 0x0000000105058824 */ /* 0x100fe200078e0a00 */
[----:B------:R-:W-:Y:S01]  /*0d70*/  ISETP.GT.U32.AND P0, PT, R0, R13, PT ;  /* 0x0000000d0000720c */ /* 0x000fe20003f04070 */
[--C-:B------:R-:W-:Y:S01]  /*0d80*/  @!P3 IMAD.IADD R17, R17, 0x1, -R0.reuse ;  /* 0x000000011111b824 */ /* 0x100fe200078e0a00 */
[----:B------:R-:W-:Y:S01]  /*0d90*/  LOP3.LUT R4, R4, 0x760, RZ, 0xc0, !PT ;  /* 0x0000076004047812 */ /* 0x000fe200078ec0ff */
[--C-:B------:R-:W-:Y:S01]  /*0da0*/  @!P4 IMAD.IADD R19, R19, 0x1, -R0.reuse ;  /* 0x000000011313c824 */ /* 0x100fe200078e0a00 */
[C---:B------:R-:W-:Y:S01]  /*0db0*/  ISETP.GT.U32.AND P4, PT, R0.reuse, R15, PT ;  /* 0x0000000f0000720c */ /* 0x040fe20003f84070 */
[--C-:B------:R-:W-:Y:S01]  /*0dc0*/  @!P5 IMAD.IADD R3, R3, 0x1, -R0.reuse ;  /* 0x000000010303d824 */ /* 0x100fe200078e0a00 */
[C---:B------:R-:W-:Y:S01]  /*0dd0*/  ISETP.GT.U32.AND P5, PT, R0.reuse, R11, PT ;  /* 0x0000000b0000720c */ /* 0x040fe20003fa4070 */
[--C-:B------:R-:W-:Y:S01]  /*0de0*/  @!P2 IMAD.IADD R7, R7, 0x1, -R0.reuse ;  /* 0x000000010707a824 */ /* 0x100fe200078e0a00 */
[C---:B------:R-:W-:Y:S01]  /*0df0*/  ISETP.GT.U32.AND P3, PT, R0.reuse, R5, PT ;  /* 0x000000050000720c */ /* 0x040fe20003f64070 */
[----:B------:R-:W-:Y:S01]  /*0e00*/  @!P1 IMAD.MOV R3, RZ, RZ, -R3 ;  /* 0x000000ffff039224 */ /* 0x000fe200078e0a03 */
[C---:B------:R-:W-:Y:S01]  /*0e10*/  ISETP.GT.U32.AND P2, PT, R0.reuse, R17, PT ;  /* 0x000000110000720c */ /* 0x040fe20003f44070 */
[----:B------:R-:W-:Y:S01]  /*0e20*/  @!P6 IMAD.MOV R7, RZ, RZ, -R7 ;  /* 0x000000ffff07e224 */ /* 0x000fe200078e0a07 */
[----:B------:R-:W-:Y:S01]  /*0e30*/  ISETP.GT.U32.AND P1, PT, R0, R19, PT ;  /* 0x000000130000720c */ /* 0x000fe20003f24070 */
[--C-:B------:R-:W-:Y:S01]  /*0e40*/  @!P0 IMAD.IADD R13, R13, 0x1, -R0.reuse ;  /* 0x000000010d0d8824 */ /* 0x100fe200078e0a00 */
[----:B------:R-:W-:Y:S01]  /*0e50*/  ISETP.GE.AND P0, PT, R25, RZ, PT ;  /* 0x000000ff1900720c */ /* 0x000fe20003f06270 */
[----:B------:R-:W-:Y:S01]  /*0e60*/  IMAD R2, R2, UR5, RZ ;  /* 0x0000000502027c24 */ /* 0x000fe2000f8e02ff */
[----:B------:R-:W-:Y:S01]  /*0e70*/  ISETP.GE.AND P6, PT, R16, RZ, PT ;  /* 0x000000ff1000720c */ /* 0x000fe20003fc6270 */
[--C-:B------:R-:W-:Y:S01]  /*0e80*/  @!P4 IMAD.IADD R15, R15, 0x1, -R0.reuse ;  /* 0x000000010f0fc824 */ /* 0x100fe200078e0a00 */
[----:B------:R-:W-:Y:S01]  /*0e90*/  ISETP.GE.AND P4, PT, R26, RZ, PT ;  /* 0x000000ff1a00720c */ /* 0x000fe20003f86270 */
[--C-:B------:R-:W-:Y:S01]  /*0ea0*/  @!P5 IMAD.IADD R11, R11, 0x1, -R0.reuse ;  /* 0x000000010b0bd824 */ /* 0x100fe200078e0a00 */
[----:B------:R-:W-:Y:S01]  /*0eb0*/  ISETP.GE.AND P5, PT, R24, RZ, PT ;  /* 0x000000ff1800720c */ /* 0x000fe20003fa6270 */
[--C-:B------:R-:W-:Y:S01]  /*0ec0*/  @!P3 IMAD.IADD R5, R5, 0x1, -R0.reuse ;  /* 0x000000010505b824 */ /* 0x100fe200078e0a00 */
[----:B------:R-:W-:Y:S01]  /*0ed0*/  ISETP.GE.AND P3, PT, R27, RZ, PT ;  /* 0x000000ff1b00720c */ /* 0x000fe20003f66270 */
[--C-:B------:R-:W-:Y:S01]  /*0ee0*/  @!P2 IMAD.IADD R17, R17, 0x1, -R0.reuse ;  /* 0x000000011111a824 */ /* 0x100fe200078e0a00 */
[----:B------:R-:W-:Y:S01]  /*0ef0*/  ISETP.GE.AND P2, PT, R28, RZ, PT ;  /* 0x000000ff1c00720c */ /* 0x000fe20003f46270 */
[----:B------:R-:W-:Y:S01]  /*0f00*/  @!P1 IMAD.IADD R19, R19, 0x1, -R0 ;  /* 0x0000000113139824 */ /* 0x000fe200078e0a00 */
[----:B------:R-:W-:Y:S01]  /*0f10*/  ISETP.NE.AND P1, PT, R9, RZ, PT ;  /* 0x000000ff0900720c */ /* 0x000fe20003f25270 */
[----:B------:R-:W-:Y:S01]  /*0f20*/  @!P0 IMAD.MOV R13, RZ, RZ, -R13 ;  /* 0x000000ffff0d8224 */ /* 0x000fe200078e0a0d */
[----:B------:R-:W-:Y:S01]  /*0f30*/  LOP3.LUT R0, RZ, R9, RZ, 0x33, !PT ;  /* 0x00000009ff007212 */ /* 0x000fe200078e33ff */
[----:B------:R-:W-:Y:S01]  /*0f40*/  @!P6 IMAD.MOV R19, RZ, RZ, -R19 ;  /* 0x000000ffff13e224 */ /* 0x000fe200078e0a13 */
[----:B------:R-:W-:Y:S01]  /*0f50*/  LOP3.LUT R79, R4, 0x90, R79, 0xf8, !PT ;  /* 0x00000090044f7812 */ /* 0x000fe200078ef84f */
[----:B------:R-:W-:Y:S01]  /*0f60*/  @!P4 IMAD.MOV R15, RZ, RZ, -R15 ;  /* 0x000000ffff0fc224 */ /* 0x000fe200078e0a0f */
[C---:B------:R-:W-:Y:S01]  /*0f70*/  SEL R7, R0.reuse, R7, !P1 ;  /* 0x0000000700077207 */ /* 0x040fe20004800000 */
[----:B------:R-:W-:Y:S01]  /*0f80*/  @!P5 IMAD.MOV R11, RZ, RZ, -R11 ;  /* 0x000000ffff0bd224 */ /* 0x000fe200078e0a0b */
[C---:B------:R-:W-:Y:S01]  /*0f90*/  SEL R3, R0.reuse, R3, !P1 ;  /* 0x0000000300037207 */ /* 0x040fe20004800000 */
[----:B------:R-:W-:Y:S01]  /*0fa0*/  @!P3 IMAD.MOV R5, RZ, RZ, -R5 ;  /* 0x000000ffff05b224 */ /* 0x000fe200078e0a05 */
[C---:B------:R-:W-:Y:S01]  /*0fb0*/  SEL R13, R0.reuse, R13, !P1 ;  /* 0x0000000d000d7207 */ /* 0x040fe20004800000 */
[----:B------:R-:W-:Y:S01]  /*0fc0*/  @!P2 IMAD.MOV R17, RZ, RZ, -R17 ;  /* 0x000000ffff11a224 */ /* 0x000fe200078e0a11 */
[C---:B------:R-:W-:Y:S01]  /*0fd0*/  SEL R11, R0.reuse, R11, !P1 ;  /* 0x0000000b000b7207 */ /* 0x040fe20004800000 */
[----:B------:R-:W-:Y:S01]  /*0fe0*/  IMAD R7, R7, UR4, RZ ;  /* 0x0000000407077c24 */ /* 0x000fe2000f8e02ff */
[C---:B------:R-:W-:Y:S01]  /*0ff0*/  SEL R15, R0.reuse, R15, !P1 ;  /* 0x0000000f000f7207 */ /* 0x040fe20004800000 */
[----:B------:R-:W-:Y:S01]  /*1000*/  IMAD R3, R3, UR4, RZ ;  /* 0x0000000403037c24 */ /* 0x000fe2000f8e02ff */
[C---:B------:R-:W-:Y:S01]  /*1010*/  SEL R5, R0.reuse, R5, !P1 ;  /* 0x0000000500057207 */ /* 0x040fe20004800000 */
[----:B------:R-:W-:Y:S01]  /*1020*/  IMAD R11, R11, UR4, RZ ;  /* 0x000000040b0b7c24 */ /* 0x000fe2000f8e02ff */
[C---:B------:R-:W-:Y:S01]  /*1030*/  SEL R17, R0.reuse, R17, !P1 ;  /* 0x0000001100117207 */ /* 0x040fe20004800000 */
[----:B------:R-:W-:Y:S01]  /*1040*/  IMAD R13, R13, UR4, RZ ;  /* 0x000000040d0d7c24 */ /* 0x000fe2000f8e02ff */
[----:B------:R-:W-:Y:S01]  /*1050*/  SEL R0, R0, R19, !P1 ;  /* 0x0000001300007207 */ /* 0x000fe20004800000 */
[----:B------:R-:W-:Y:S01]  /*1060*/  IMAD R15, R15, UR4, RZ ;  /* 0x000000040f0f7c24 */ /* 0x000fe2000f8e02ff */
[----:B------:R-:W-:Y:S01]  /*1070*/  SHF.R.S32.HI R47, RZ, 0x1f, R7 ;  /* 0x0000001fff2f7819 */ /* 0x000fe20000011407 */
[----:B------:R-:W-:Y:S01]  /*1080*/  IMAD R5, R5, UR4, RZ ;  /* 0x0000000405057c24 */ /* 0x000fe2000f8e02ff */
[----:B------:R-:W-:Y:S01]  /*1090*/  IADD3 R48, P6, R7, UR14, RZ ;  /* 0x0000000e07307c10 */ /* 0x000fe2000ffde0ff */
[----:B------:R-:W-:Y:S01]  /*10a0*/  IMAD R17, R17, UR4, RZ ;  /* 0x0000000411117c24 */ /* 0x000fe2000f8e02ff */
[----:B------:R-:W-:Y:S01]  /*10b0*/  SHF.R.S32.HI R49, RZ, 0x1f, R3 ;  /* 0x0000001fff317819 */ /* 0x000fe20000011403 */
[----:B------:R-:W-:Y:S01]  /*10c0*/  IMAD R0, R0, UR4, RZ ;  /* 0x0000000400007c24 */ /* 0x000fe2000f8e02ff */
[----:B------:R-:W-:Y:S01]  /*10d0*/  IADD3 R50, P0, R3, UR14, RZ ;  /* 0x0000000e03327c10 */ /* 0x000fe2000ff1e0ff */
[----:B------:R-:W-:Y:S01]  /*10e0*/  UIADD3 UR5, UR8, 0x800, URZ ;  /* 0x0000080008057890 */ /* 0x000fe2000fffe03f */
[----:B------:R-:W-:Y:S01]  /*10f0*/  SHF.R.S32.HI R45, RZ, 0x1f, R11 ;  /* 0x0000001fff2d7819 */ /* 0x000fe2000001140b */
[----:B------:R-:W-:Y:S01]  /*1100*/  USHF.R.U32.HI UR4, URZ, 0x4, UR8 ;  /* 0x000000043f047899 */ /* 0x000fe20008011608 */
[----:B------:R-:W-:Y:S01]  /*1110*/  IADD3 R46, P5, R11, UR14, RZ ;  /* 0x0000000e0b2e7c10 */ /* 0x000fe2000ffbe0ff */
[----:B------:R-:W-:Y:S01]  /*1120*/  USHF.R.U32.HI UR5, URZ, 0x4, UR5 ;  /* 0x000000043f057899 */ /* 0x000fe20008011605 */
[----:B------:R-:W-:Y:S01]  /*1130*/  SHF.R.S32.HI R43, RZ, 0x1f, R13 ;  /* 0x0000001fff2b7819 */ /* 0x000fe2000001140d */
[-C--:B------:R-:W-:Y:S01]  /*1140*/  IMAD R12, R12, R80.reuse, RZ ;  /* 0x000000500c0c7224 */ /* 0x080fe200078e02ff */
[----:B------:R-:W-:Y:S01]  /*1150*/  IADD3 R44, P4, R13, UR14, RZ ;  /* 0x0000000e0d2c7c10 */ /* 0x000fe2000ff9e0ff */
[-C--:B------:R-:W-:Y:S01]  /*1160*/  IMAD R10, R10, R80.reuse, RZ ;  /* 0x000000500a0a7224 */ /* 0x080fe200078e02ff */
[----:B------:R-:W-:Y:S01]  /*1170*/  SHF.R.S32.HI R41, RZ, 0x1f, R15 ;  /* 0x0000001fff297819 */ /* 0x000fe2000001140f */
[----:B------:R-:W-:Y:S01]  /*1180*/  IMAD R8, R8, R80, RZ ;  /* 0x0000005008087224 */ /* 0x000fe200078e02ff */
[----:B------:R-:W-:-:S02]  /*1190*/  IADD3 R42, P3, R15, UR14, RZ ;  /* 0x0000000e0f2a7c10 */ /* 0x000fc4000ff7e0ff */
[----:B------:R-:W-:Y:S02]  /*11a0*/  CS2R R24, SRZ ;  /* 0x0000000000187805 */ /* 0x000fe4000001ff00 */
[----:B------:R-:W-:Y:S02]  /*11b0*/  SHF.R.S32.HI R23, RZ, 0x1f, R5 ;  /* 0x0000001fff177819 */ /* 0x000fe40000011405 */
[----:B------:R-:W-:Y:S02]  /*11c0*/  CS2R R26, SRZ ;  /* 0x00000000001a7805 */ /* 0x000fe4000001ff00 */
[----:B------:R-:W-:Y:S02]  /*11d0*/  IADD3 R40, P2, R5, UR14, RZ ;  /* 0x0000000e05287c10 */ /* 0x000fe4000ff5e0ff */
[----:B------:R-:W-:Y:S02]  /*11e0*/  CS2R R28, SRZ ;  /* 0x00000000001c7805 */ /* 0x000fe4000001ff00 */
[----:B------:R-:W-:Y:S01]  /*11f0*/  IADD3.X R47, R47, UR15, RZ, P6, !PT ;  /* 0x0000000f2f2f7c10 */ /* 0x000fe2000b7fe4ff */
[----:B------:R-:W-:Y:S01]  /*1200*/  USGXT.U32 UR4, UR4, 0xe ;  /* 0x0000000e0404789a */ /* 0x000fe20008000000 */
[----:B------:R-:W-:Y:S01]  /*1210*/  IADD3 R18, P6, R2, UR10, RZ ;  /* 0x0000000a02127c10 */ /* 0x000fe2000ffde0ff */
[----:B------:R-:W-:Y:S01]  /*1220*/  ULDC UR10, c[0x0][0x230] ;  /* 0x00008c00000a7ab9 */ /* 0x000fe20000000800 */
[----:B------:R-:W-:-:S02]  /*1230*/  LOP3.LUT R15, R84, 0x1c, RZ, 0xfc, !PT ;  /* 0x0000001c540f7812 */ /* 0x000fc400078efcff */
[C---:B------:R-:W-:Y:S02]  /*1240*/  LOP3.LUT R14, R84.reuse, 0x1a, RZ, 0xfc, !PT ;  /* 0x0000001a540e7812 */ /* 0x040fe400078efcff */
[C---:B------:R-:W-:Y:S01]  /*1250*/  LOP3.LUT R13, R84.reuse, 0x18, RZ, 0xfc, !PT ;  /* 0x00000018540d7812 */ /* 0x040fe200078efcff */
[-C--:B------:R-:W-:Y:S01]  /*1260*/  IMAD R15, R15, R80.reuse, RZ ;  /* 0x000000500f0f7224 */ /* 0x080fe200078e02ff */
[----:B------:R-:W-:Y:S01]  /*1270*/  LOP3.LUT R11, R84, 0x14, RZ, 0xfc, !PT ;  /* 0x00000014540b7812 */ /* 0x000fe200078efcff */
[-C--:B------:R-:W-:Y:S01]  /*1280*/  IMAD R14, R14, R80.reuse, RZ ;  /* 0x000000500e0e7224 */ /* 0x080fe200078e02ff */
[C---:B------:R-:W-:Y:S01]  /*1290*/  LOP3.LUT R9, R84.reuse, 0x10, RZ, 0xfc, !PT ;  /* 0x0000001054097812 */ /* 0x040fe200078efcff */
[-C--:B------:R-:W-:Y:S01]  /*12a0*/  IMAD R13, R13, R80.reuse, RZ ;  /* 0x000000500d0d7224 */ /* 0x080fe200078e02ff */
[C---:B------:R-:W-:Y:S01]  /*12b0*/  LOP3.LUT R7, R84.reuse, 0xa, RZ, 0xfc, !PT ;  /* 0x0000000a54077812 */ /* 0x040fe200078efcff */
[-C--:B------:R-:W-:Y:S01]  /*12c0*/  IMAD R11, R11, R80.reuse, RZ ;  /* 0x000000500b0b7224 */ /* 0x080fe200078e02ff */
[C---:B------:R-:W-:Y:S01]  /*12d0*/  LOP3.LUT R6, R84.reuse, 0x8, RZ, 0xfc, !PT ;  /* 0x0000000854067812 */ /* 0x040fe200078efcff */
[-C--:B------:R-:W-:Y:S01]  /*12e0*/  IMAD R9, R9, R80.reuse, RZ ;  /* 0x0000005009097224 */ /* 0x080fe200078e02ff */
[C---:B------:R-:W-:Y:S01]  /*12f0*/  LOP3.LUT R5, R84.reuse, 0x6, RZ, 0xfc, !PT ;  /* 0x0000000654057812 */ /* 0x040fe200078efcff */
[-C--:B------:R-:W-:Y:S01]  /*1300*/  IMAD R7, R7, R80.reuse, RZ ;  /* 0x0000005007077224 */ /* 0x080fe200078e02ff */
[----:B------:R-:W-:Y:S01]  /*1310*/  LOP3.LUT R4, R84, 0x4, RZ, 0xfc, !PT ;  /* 0x0000000454047812 */ /* 0x000fe200078efcff */
[-C--:B------:R-:W-:Y:S01]  /*1320*/  IMAD R6, R6, R80.reuse, RZ ;  /* 0x0000005006067224 */ /* 0x080fe200078e02ff */
[----:B------:R-:W-:Y:S01]  /*1330*/  LOP3.LUT R3, R84, 0x2, RZ, 0xfc, !PT ;  /* 0x0000000254037812 */ /* 0x000fe200078efcff */
[-C--:B------:R-:W-:Y:S01]  /*1340*/  IMAD R5, R5, R80.reuse, RZ ;  /* 0x0000005005057224 */ /* 0x080fe200078e02ff */
[----:B------:R-:W-:Y:S01]  /*1350*/  IADD3.X R49, R49, UR15, RZ, P0, !PT ;  /* 0x0000000f31317c10 */ /* 0x000fe200087fe4ff */
[-C--:B------:R-:W-:Y:S01]  /*1360*/  IMAD R4, R4, R80.reuse, RZ ;  /* 0x0000005004047224 */ /* 0x080fe200078e02ff */
[----:B------:R-:W-:Y:S01]  /*1370*/  SHF.R.S32.HI R21, RZ, 0x1f, R17 ;  /* 0x0000001fff157819 */ /* 0x000fe20000011411 */
[----:B------:R-:W-:Y:S01]  /*1380*/  IMAD R3, R3, R80, RZ ;  /* 0x0000005003037224 */ /* 0x000fe200078e02ff */
[----:B------:R-:W-:-:S02]  /*1390*/  IADD3 R22, P1, R17, UR14, RZ ;  /* 0x0000000e11167c10 */ /* 0x000fc4000ff3e0ff */
[----:B------:R-:W-:Y:S02]  /*13a0*/  SHF.R.S32.HI R19, RZ, 0x1f, R0 ;  /* 0x0000001fff137819 */ /* 0x000fe40000011400 */
[----:B------:R-:W-:Y:S02]  /*13b0*/  IADD3 R20, P0, R0, UR14, RZ ;  /* 0x0000000e00147c10 */ /* 0x000fe4000ff1e0ff */
[----:B------:R-:W-:Y:S02]  /*13c0*/  LOP3.LUT R79, R79, R84, RZ, 0xfc, !PT ;  /* 0x000000544f4f7212 */ /* 0x000fe400078efcff */
[----:B------:R-:W-:Y:S01]  /*13d0*/  LEA.HI.X.SX32 R17, R2, UR11, 0x1, P6 ;  /* 0x0000000b02117c11 */ /* 0x000fe2000b0f0eff */
[----:B------:R-:W-:Y:S01]  /*13e0*/  IMAD.SHL.U32 R2, R80, 0x20, RZ ;  /* 0x0000002050027824 */ /* 0x000fe200078e00ff */
[----:B------:R-:W-:Y:S01]  /*13f0*/  IADD3.X R45, R45, UR15, RZ, P5, !PT ;  /* 0x0000000f2d2d7c10 */ /* 0x000fe2000affe4ff */
[----:B------:R-:W-:Y:S01]  /*1400*/  IMAD R80, R84, R80, RZ ;  /* 0x0000005054507224 */ /* 0x000fe200078e02ff */
[----:B------:R-:W-:Y:S01]  /*1410*/  IADD3.X R43, R43, UR15, RZ, P4, !PT ;  /* 0x0000000f2b2b7c10 */ /* 0x000fe2000a7fe4ff */
[----:B------:R-:W-:Y:S01]  /*1420*/  USHF.L.U32 UR11, UR6, 0x5, URZ ;  /* 0x00000005060b7899 */ /* 0x000fe2000800063f */
[----:B------:R-:W-:Y:S01]  /*1430*/  IADD3.X R41, R41, UR15, RZ, P3, !PT ;  /* 0x0000000f29297c10 */ /* 0x000fe20009ffe4ff */
[----:B------:R-:W-:Y:S01]  /*1440*/  USGXT.U32 UR6, UR5, 0xe ;  /* 0x0000000e0506789a */ /* 0x000fe20008000000 */
[----:B------:R-:W-:-:S02]  /*1450*/  IADD3.X R23, R23, UR15, RZ, P2, !PT ;  /* 0x0000000f17177c10 */ /* 0x000fc400097fe4ff */
[----:B------:R-:W-:Y:S02]  /*1460*/  IADD3.X R21, R21, UR15, RZ, P1, !PT ;  /* 0x0000000f15157c10 */ /* 0x000fe40008ffe4ff */
[----:B------:R-:W-:Y:S02]  /*1470*/  IADD3.X R19, R19, UR15, RZ, P0, !PT ;  /* 0x0000000f13137c10 */ /* 0x000fe400087fe4ff */
[----:B------:R-:W-:Y:S02]  /*1480*/  LOP3.LUT R16, R87, 0x10, RZ, 0x3c, !PT ;  /* 0x0000001057107812 */ /* 0x000fe400078e3cff */
[----:B------:R-:W-:Y:S02]  /*1490*/  SHF.R.S32.HI R0, RZ, 0x1f, R85 ;  /* 0x0000001fff007819 */ /* 0x000fe40000011455 */
[----:B------:R-:W-:-:S07]  /*14a0*/  LOP3.LUT R78, R79, 0x10, RZ, 0x3c, !PT ;  /* 0x000000104f4e7812 */ /* 0x000fce00078e3cff */
.L_x_1:
[C---:B------:R-:W-:Y:S02]  /*14b0*/  LOP3.LUT R54, R84.reuse, 0x2, RZ, 0xfc, !PT ;  /* 0x0000000254367812 */ /* 0x040fe400078efcff */
[----:B------:R-:W-:Y:S02]  /*14c0*/  ISETP.GE.AND P0, PT, R84, UR10, PT ;  /* 0x0000000a54007c0c */ /* 0x000fe4000bf06270 */
[----:B------:R-:W-:Y:S02]  /*14d0*/  ISETP.GE.AND P1, PT, R54, UR10, PT ;  /* 0x0000000a36007c0c */ /* 0x000fe4000bf26270 */
[C---:B------:R-:W-:Y:S02]  /*14e0*/  LOP3.LUT R54, R84.reuse, 0x6, RZ, 0xfc, !PT ;  /* 0x0000000654367812 */ /* 0x040fe400078efcff */
[----:B------:R-:W-:Y:S02]  /*14f0*/  IADD3 R58, P6, R3, R18, RZ ;  /* 0x00000012033a7210 */ /* 0x000fe40007fde0ff */
[----:B------:R-:W-:-:S02]  /*1500*/  LOP3.LUT R55, R84, 0x4, RZ, 0xfc, !PT ;  /* 0x0000000454377812 */ /* 0x000fc400078efcff */
[----:B------:R-:W-:Y:S02]  /*1510*/  IADD3 R62, P2, R80, R18, RZ ;  /* 0x00000012503e7210 */ /* 0x000fe40007f5e0ff */
[----:B------:R-:W-:Y:S02]  /*1520*/  LOP3.LUT R56, R84, 0xa, RZ, 0xfc, !PT ;  /* 0x0000000a54387812 */ /* 0x000fe400078efcff */
[----:B------:R-:W-:Y:S02]  /*1530*/  ISETP.GE.AND P4, PT, R54, UR10, PT ;  /* 0x0000000a36007c0c */ /* 0x000fe4000bf86270 */
[----:B------:R-:W-:Y:S02]  /*1540*/  PRMT R54, RZ, 0x7610, R54 ;  /* 0x00007610ff367816 */ /* 0x000fe40000000036 */
[----:B------:R-:W-:Y:S02]  /*1550*/  LEA.HI.X.SX32 R59, R3, R17, 0x1, P6 ;  /* 0x00000011033b7211 */ /* 0x000fe400030f0eff */
[----:B------:R-:W-:-:S02]  /*1560*/  ISETP.GE.AND P5, PT, R55, UR10, PT ;  /* 0x0000000a37007c0c */ /* 0x000fc4000bfa6270 */
[-C--:B------:R-:W-:Y:S02]  /*1570*/  LEA.HI.X.SX32 R63, R80, R17.reuse, 0x1, P2 ;  /* 0x00000011503f7211 */ /* 0x080fe400010f0eff */
[----:B------:R-:W-:Y:S02]  /*1580*/  IADD3 R64, P6, R4, R18, RZ ;  /* 0x0000001204407210 */ /* 0x000fe40007fde0ff */
[----:B------:R-:W-:Y:S01]  /*1590*/  ISETP.GE.AND P2, PT, R56, UR10, PT ;  /* 0x0000000a38007c0c */ /* 0x000fe2000bf46270 */
[----:B------:R0:W2:Y:S01]  /*15a0*/  @!P0 LDG.E.U8 R54, desc[UR12][R62.64] ;  /* 0x0000000c3e368981 */ /* 0x0000a2000c1e1100 */
[C---:B------:R-:W-:Y:S02]  /*15b0*/  LOP3.LUT R55, R84.reuse, 0x8, RZ, 0xfc, !PT ;  /* 0x0000000854377812 */ /* 0x040fe400078efcff */
[----:B------:R-:W-:Y:S02]  /*15c0*/  LOP3.LUT R56, R84, 0xc, RZ, 0xfc, !PT ;  /* 0x0000000c54387812 */ /* 0x000fe400078efcff */
[----:B------:R-:W-:-:S02]  /*15d0*/  LEA.HI.X.SX32 R65, R4, R17, 0x1, P6 ;  /* 0x0000001104417211 */ /* 0x000fc400030f0eff */
[----:B------:R-:W-:Y:S02]  /*15e0*/  IADD3 R60, P6, R5, R18, RZ ;  /* 0x00000012053c7210 */ /* 0x000fe40007fde0ff */
[----:B------:R-:W-:Y:S02]  /*15f0*/  ISETP.GE.AND P3, PT, R55, UR10, PT ;  /* 0x0000000a37007c0c */ /* 0x000fe4000bf66270 */
[----:B------:R-:W-:Y:S02]  /*1600*/  ISETP.GE.AND P0, PT, R56, UR10, PT ;  /* 0x0000000a38007c0c */ /* 0x000fe4000bf06270 */
[----:B------:R-:W-:Y:S02]  /*1610*/  PRMT R55, RZ, 0x7610, R55 ;  /* 0x00007610ff377816 */ /* 0x000fe40000000037 */
[----:B------:R-:W-:Y:S02]  /*1620*/  PRMT R56, RZ, 0x7610, R56 ;  /* 0x00007610ff387816 */ /* 0x000fe40000000038 */
[----:B------:R-:W-:-:S02]  /*1630*/  LEA.HI.X.SX32 R61, R5, R17, 0x1, P6 ;  /* 0x00000011053d7211 */ /* 0x000fc400030f0eff */
[----:B------:R-:W-:Y:S01]  /*1640*/  LEA.HI R57, R53, 0xe, RZ, 0x1a ;  /* 0x0000000e35397811 */ /* 0x000fe200078fd0ff */
[----:B------:R1:W3:Y:S01]  /*1650*/  @!P1 LDG.E.U8 R55, desc[UR12][R58.64] ;  /* 0x0000000c3a379981 */ /* 0x0002e2000c1e1100 */
[----:B0-----:R-:W-:Y:S02]  /*1660*/  LOP3.LUT R62, R84, 0x10, RZ, 0xfc, !PT ;  /* 0x00000010543e7812 */ /* 0x001fe400078efcff */
[----:B------:R-:W-:Y:S01]  /*1670*/  IADD3 R66, P6, R6, R18, RZ ;  /* 0x0000001206427210 */ /* 0x000fe20007fde0ff */
[----:B------:R0:W4:Y:S01]  /*1680*/  @!P5 LDG.E.U8 R56, desc[UR12][R64.64] ;  /* 0x0000000c4038d981 */ /* 0x000122000c1e1100 */
[----:B------:R-:W-:Y:S02]  /*1690*/  ISETP.GE.AND P1, PT, R57, UR10, PT ;  /* 0x0000000a39007c0c */ /* 0x000fe4000bf26270 */
[----:B------:R-:W-:Y:S02]  /*16a0*/  ISETP.GE.AND P5, PT, R62, UR10, PT ;  /* 0x0000000a3e007c0c */ /* 0x000fe4000bfa6270 */
[----:B------:R-:W-:-:S02]  /*16b0*/  LEA.HI.X.SX32 R67, R6, R17, 0x1, P6 ;  /* 0x0000001106437211 */ /* 0x000fc400030f0eff */
[----:B------:R-:W-:Y:S02]  /*16c0*/  PRMT R57, RZ, 0x7610, R57 ;  /* 0x00007610ff397816 */ /* 0x000fe40000000039 */
[CC--:B------:R-:W-:Y:S02]  /*16d0*/  IADD3 R62, P6, R7.reuse, R18.reuse, RZ ;  /* 0x00000012073e7210 */ /* 0x0c0fe40007fde0ff */
[----:B-1----:R-:W-:Y:S02]  /*16e0*/  LOP3.LUT R59, R84, 0x12, RZ, 0xfc, !PT ;  /* 0x00000012543b7812 */ /* 0x002fe400078efcff */
[----:B------:R-:W-:Y:S01]  /*16f0*/  PRMT R58, RZ, 0x7610, R58 ;  /* 0x00007610ff3a7816 */ /* 0x000fe2000000003a */
[----:B------:R1:W5:Y:S01]  /*1700*/  @!P4 LDG.E.U8 R57, desc[UR12][R60.64] ;  /* 0x0000000c3c39c981 */ /* 0x000362000c1e1100 */
[----:B------:R-:W-:Y:S02]  /*1710*/  LEA.HI.X.SX32 R63, R7, R17, 0x1, P6 ;  /* 0x00000011073f7211 */ /* 0x000fe400030f0eff */
[----:B------:R-:W-:-:S02]  /*1720*/  IADD3 R68, P6, R8, R18, RZ ;  /* 0x0000001208447210 */ /* 0x000fc40007fde0ff */
[----:B0-----:R-:W-:Y:S01]  /*1730*/  LOP3.LUT R64, R84, 0x14, RZ, 0xfc, !PT ;  /* 0x0000001454407812 */ /* 0x001fe200078efcff */
[----:B------:R0:W5:Y:S01]  /*1740*/  @!P3 LDG.E.U8 R58, desc[UR12][R66.64] ;  /* 0x0000000c423ab981 */ /* 0x000162000c1e1100 */
[----:B------:R-:W-:Y:S02]  /*1750*/  ISETP.GE.AND P4, PT, R59, UR10, PT ;  /* 0x0000000a3b007c0c */ /* 0x000fe4000bf86270 */
[----:B------:R-:W-:Y:S02]  /*1760*/  PRMT R59, RZ, 0x7610, R59 ;  /* 0x00007610ff3b7816 */ /* 0x000fe4000000003b */
[----:B-1----:R-:W-:Y:S02]  /*1770*/  PRMT R60, RZ, 0x7610, R60 ;  /* 0x00007610ff3c7816 */ /* 0x002fe4000000003c */
[----:B------:R-:W-:Y:S02]  /*1780*/  LEA.HI.X.SX32 R69, R8, R17, 0x1, P6 ;  /* 0x0000001108457211 */ /* 0x000fe400030f0eff */
[----:B------:R-:W-:Y:S01]  /*1790*/  ISETP.GE.AND P3, PT, R64, UR10, PT ;  /* 0x0000000a40007c0c */ /* 0x000fe2000bf66270 */
[----:B------:R1:W5:Y:S01]  /*17a0*/  @!P2 LDG.E.U8 R59, desc[UR12][R62.64] ;  /* 0x0000000c3e3ba981 */ /* 0x000362000c1e1100 */
[----:B------:R-:W-:-:S02]  /*17b0*/  LOP3.LUT R61, R84, 0x16, RZ, 0xfc, !PT ;  /* 0x00000016543d7812 */ /* 0x000fc400078efcff */
[----:B------:R-:W-:Y:S01]  /*17c0*/  IADD3 R64, P6, R81, R18, RZ ;  /* 0x0000001251407210 */ /* 0x000fe20007fde0ff */
[----:B------:R1:W5:Y:S01]  /*17d0*/  @!P0 LDG.E.U8 R60, desc[UR12][R68.64] ;  /* 0x0000000c443c8981 */ /* 0x000362000c1e1100 */
[----:B0-----:R-:W-:Y:S02]  /*17e0*/  LOP3.LUT R66, R84, 0x18, RZ, 0xfc, !PT ;  /* 0x0000001854427812 */ /* 0x001fe400078efcff */
[----:B------:R-:W-:Y:S02]  /*17f0*/  ISETP.GE.AND P2, PT, R61, UR10, PT ;  /* 0x0000000a3d007c0c */ /* 0x000fe4000bf46270 */
[----:B------:R-:W-:Y:S02]  /*1800*/  LEA.HI.X.SX32 R65, R81, R17, 0x1, P6 ;  /* 0x0000001151417211 */ /* 0x000fe400030f0eff */
[----:B------:R-:W-:Y:S02]  /*1810*/  ISETP.GE.AND P0, PT, R66, UR10, PT ;  /* 0x0000000a42007c0c */ /* 0x000fe4000bf06270 */
[----:B------:R-:W-:-:S02]  /*1820*/  PRMT R61, RZ, 0x7610, R61 ;  /* 0x00007610ff3d7816 */ /* 0x000fc4000000003d */
[CC--:B------:R-:W-:Y:S02]  /*1830*/  IADD3 R66, P6, R9.reuse, R18.reuse, RZ ;  /* 0x0000001209427210 */ /* 0x0c0fe40007fde0ff */
[----:B-1----:R-:W-:Y:S02]  /*1840*/  LOP3.LUT R63, R84, 0x1a, RZ, 0xfc, !PT ;  /* 0x0000001a543f7812 */ /* 0x002fe400078efcff */
[----:B------:R-:W-:Y:S01]  /*1850*/  LEA.HI.X.SX32 R67, R9, R17, 0x1, P6 ;  /* 0x0000001109437211 */ /* 0x000fe200030f0eff */
[----:B------:R0:W5:Y:S01]  /*1860*/  @!P1 LDG.E.U8 R61, desc[UR12][R64.64] ;  /* 0x0000000c403d9981 */ /* 0x000162000c1e1100 */
[----:B------:R-:W-:Y:S02]  /*1870*/  PRMT R62, RZ, 0x7610, R62 ;  /* 0x00007610ff3e7816 */ /* 0x000fe4000000003e */
[----:B------:R-:W-:Y:S02]  /*1880*/  IADD3 R74, P6, R10, R18, RZ ;  /* 0x000000120a4a7210 */ /* 0x000fe40007fde0ff */
[----:B------:R-:W-:-:S02]  /*1890*/  ISETP.GE.AND P1, PT, R63, UR10, PT ;  /* 0x0000000a3f007c0c */ /* 0x000fc4000bf26270 */
[----:B------:R-:W-:Y:S01]  /*18a0*/  LOP3.LUT R68, R84, 0x1c, RZ, 0xfc, !PT ;  /* 0x0000001c54447812 */ /* 0x000fe200078efcff */
[----:B------:R1:W5:Y:S01]  /*18b0*/  @!P5 LDG.E.U8 R62, desc[UR12][R66.64] ;  /* 0x0000000c423ed981 */ /* 0x000362000c1e1100 */
[----:B------:R-:W-:Y:S02]  /*18c0*/  PRMT R63, RZ, 0x7610, R63 ;  /* 0x00007610ff3f7816 */ /* 0x000fe4000000003f */
[----:B------:R-:W-:Y:S02]  /*18d0*/  LEA.HI.X.SX32 R75, R10, R17, 0x1, P6 ;  /* 0x000000110a4b7211 */ /* 0x000fe400030f0eff */
[----:B------:R-:W-:Y:S02]  /*18e0*/  ISETP.GE.AND P5, PT, R68, UR10, PT ;  /* 0x0000000a44007c0c */ /* 0x000fe4000bfa6270 */
[----:B------:R-:W-:Y:S01]  /*18f0*/  LEA.HI R69, R53, 0x1e, RZ, 0x1a ;  /* 0x0000001e35457811 */ /* 0x000fe200078fd0ff */
[----:B------:R1:W5:Y:S01]  /*1900*/  @!P4 LDG.E.U8 R63, desc[UR12][R74.64] ;  /* 0x0000000c4a3fc981 */ /* 0x000362000c1e1100 */
[----:B------:R-:W-:-:S02]  /*1910*/  IADD3 R68, P6, R11, R18, RZ ;  /* 0x000000120b447210 */ /* 0x000fc40007fde0ff */
[----:B------:R-:W-:Y:S02]  /*1920*/  ISETP.GE.AND P4, PT, R69, UR10, PT ;  /* 0x0000000a45007c0c */ /* 0x000fe4000bf86270 */
[-C--:B------:R-:W-:Y:S02]  /*1930*/  LEA.HI.X.SX32 R69, R11, R17.reuse, 0x1, P6 ;  /* 0x000000110b457211 */ /* 0x080fe400030f0eff */
[C---:B------:R-:W-:Y:S02]  /*1940*/  IADD3 R72, P6, R12.reuse, R18, RZ ;  /* 0x000000120c487210 */ /* 0x040fe40007fde0ff */
[----:B0-----:R-:W-:Y:S02]  /*1950*/  PRMT R64, RZ, 0x7610, R64 ;  /* 0x00007610ff407816 */ /* 0x001fe40000000040 */
[----:B-1----:R-:W-:Y:S02]  /*1960*/  LOP3.LUT R66, R53, 0x1f, RZ, 0xc0, !PT ;  /* 0x0000001f35427812 */ /* 0x002fe400078ec0ff */
[----:B------:R-:W-:-:S02]  /*1970*/  LEA.HI.X.SX32 R73, R12, R17, 0x1, P6 ;  /* 0x000000110c497211 */ /* 0x000fc400030f0eff */
[CC--:B------:R-:W-:Y:S01]  /*1980*/  IADD3 R70, P6, R13.reuse, R18.reuse, RZ ;  /* 0x000000120d467210 */ /* 0x0c0fe20007fde0ff */
[----:B------:R0:W5:Y:S01]  /*1990*/  @!P3 LDG.E.U8 R64, desc[UR12][R68.64] ;  /* 0x0000000c4440b981 */ /* 0x000162000c1e1100 */
[----:B------:R-:W-:Y:S02]  /*19a0*/  ISETP.GE.AND P3, PT, R66, UR10, PT ;  /* 0x0000000a42007c0c */ /* 0x000fe4000bf66270 */
[----:B------:R-:W-:Y:S02]  /*19b0*/  PRMT R65, RZ, 0x7610, R65 ;  /* 0x00007610ff417816 */ /* 0x000fe40000000041 */
[----:B------:R-:W-:Y:S02]  /*19c0*/  PRMT R66, RZ, 0x7610, R66 ;  /* 0x00007610ff427816 */ /* 0x000fe40000000042 */
[----:B------:R-:W-:Y:S02]  /*19d0*/  LEA.HI.X.SX32 R71, R13, R17, 0x1, P6 ;  /* 0x000000110d477211 */ /* 0x000fe400030f0eff */
[----:B------:R1:W5:Y:S01]  /*19e0*/  @!P2 LDG.E.U8 R65, desc[UR12][R72.64] ;  /* 0x0000000c4841a981 */ /* 0x000362000c1e1100 */
[----:B------:R-:W-:-:S02]  /*19f0*/  IADD3 R74, P2, R14, R18, RZ ;  /* 0x000000120e4a7210 */ /* 0x000fc40007f5e0ff */
[-C--:B------:R-:W-:Y:S01]  /*1a00*/  IADD3 R76, P6, R15, R18.reuse, RZ ;  /* 0x000000120f4c7210 */ /* 0x080fe20007fde0ff */
[----:B------:R-:W5:Y:S01]  /*1a10*/  @!P0 LDG.E.U8 R66, desc[UR12][R70.64] ;  /* 0x0000000c46428981 */ /* 0x000f62000c1e1100 */
[----:B------:R-:W-:Y:S02]  /*1a20*/  PRMT R67, RZ, 0x7610, R67 ;  /* 0x00007610ff437816 */ /* 0x000fe40000000043 */
[----:B0-----:R-:W-:Y:S02]  /*1a30*/  PRMT R68, RZ, 0x7610, R68 ;  /* 0x00007610ff447816 */ /* 0x001fe40000000044 */
[----:B-1----:R-:W-:Y:S02]  /*1a40*/  IADD3 R72, P0, R82, R18, RZ ;  /* 0x0000001252487210 */ /* 0x002fe40007f1e0ff */
[----:B------:R-:W-:Y:S02]  /*1a50*/  PRMT R69, RZ, 0x7610, R69 ;  /* 0x00007610ff457816 */ /* 0x000fe40000000045 */
[----:B------:R-:W-:-:S02]  /*1a60*/  LEA.HI.X.SX32 R75, R14, R17, 0x1, P2 ;  /* 0x000000110e4b7211 */ /* 0x000fc400010f0eff */
[-C--:B------:R-:W-:Y:S02]  /*1a70*/  LEA.HI.X.SX32 R77, R15, R17.reuse, 0x1, P6 ;  /* 0x000000110f4d7211 */ /* 0x080fe400030f0eff */
[----:B------:R-:W-:Y:S01]  /*1a80*/  LEA.HI.X.SX32 R73, R82, R17, 0x1, P0 ;  /* 0x0000001152497211 */ /* 0x000fe200000f0eff */
[----:B------:R0:W5:Y:S04]  /*1a90*/  @!P1 LDG.E.U8 R67, desc[UR12][R74.64] ;  /* 0x0000000c4a439981 */ /* 0x000168000c1e1100 */
[----:B------:R1:W5:Y:S04]  /*1aa0*/  @!P5 LDG.E.U8 R68, desc[UR12][R76.64] ;  /* 0x0000000c4c44d981 */ /* 0x000368000c1e1100 */
[----:B------:R1:W5:Y:S01]  /*1ab0*/  @!P4 LDG.E.U8 R69, desc[UR12][R72.64] ;  /* 0x0000000c4845c981 */ /* 0x000362000c1e1100 */
[----:B------:R-:W-:Y:S01]  /*1ac0*/  BAR.SYNC.DEFER_BLOCKING 0x0 ;  /* 0x0000000000007b1d */ /* 0x000fe20000010000 */
[----:B------:R-:W-:-:S02]  /*1ad0*/  IADD3 RZ, P0, R85, R46, RZ ;  /* 0x0000002e55ff7210 */ /* 0x000fc40007f1e0ff */
[----:B------:R-:W-:-:S03]  /*1ae0*/  IADD3 RZ, P1, R85, R44, RZ ;  /* 0x0000002c55ff7210 */ /* 0x000fc60007f3e0ff */
[C---:B0-----:R-:W-:Y:S01]  /*1af0*/  IMAD.X R75, R0.reuse, 0x1, R45, P0 ;  /* 0x00000001004b7824 */ /* 0x041fe200000e062d */
[C---:B------:R-:W-:Y:S01]  /*1b00*/  IADD3 RZ, P0, R85.reuse, R48, RZ ;  /* 0x0000003055ff7210 */ /* 0x040fe20007f1e0ff */
[C---:B------:R-:W-:Y:S01]  /*1b10*/  IMAD.IADD R88, R85.reuse, 0x1, R44 ;  /* 0x0000000155587824 */ /* 0x040fe200078e022c */
[----:B------:R-:W-:Y:S01]  /*1b20*/  PRMT R70, RZ, 0x7610, R70 ;  /* 0x00007610ff467816 */ /* 0x000fe20000000046 */
[C---:B------:R-:W-:Y:S02]  /*1b30*/  IMAD.X R89, R0.reuse, 0x1, R43, P1 ;  /* 0x0000000100597824 */ /* 0x040fe400008e062b */
[----:B------:R-:W-:Y:S01]  /*1b40*/  IMAD.X R91, R0, 0x1, R47, P0 ;  /* 0x00000001005b7824 */ /* 0x000fe200000e062f */
[----:B-1----:R-:W-:-:S05]  /*1b50*/  IADD3 R76, P0, R85, R42, RZ ;  /* 0x0000002a554c7210 */ /* 0x002fca0007f1e0ff */
[----:B------:R-:W-:Y:S01]  /*1b60*/  IMAD.X R77, R0, 0x1, R41, P0 ;  /* 0x00000001004d7824 */ /* 0x000fe200000e0629 */
[----:B------:R0:W5:Y:S01]  /*1b70*/  @!P3 LDG.E.U8 R70, desc[UR12][R88.64] ;  /* 0x0000000c5846b981 */ /* 0x000162000c1e1100 */
[----:B------:R-:W-:Y:S01]  /*1b80*/  PRMT R72, RZ, 0x7610, R72 ;  /* 0x00007610ff487816 */ /* 0x000fe20000000048 */
[C---:B------:R-:W-:Y:S01]  /*1b90*/  IMAD.IADD R90, R85.reuse, 0x1, R48 ;  /* 0x00000001555a7824 */ /* 0x040fe200078e0230 */
[----:B------:R-:W-:Y:S01]  /*1ba0*/  PRMT R71, RZ, 0x7610, R71 ;  /* 0x00007610ff477816 */ /* 0x000fe20000000047 */
[----:B------:R-:W-:-:S03]  /*1bb0*/  IMAD.IADD R74, R85, 0x1, R46 ;  /* 0x00000001554a7824 */ /* 0x000fc600078e022e */
[----:B------:R1:W5:Y:S01]  /*1bc0*/  @!P3 LDG.E.U8 R72, desc[UR12][R90.64] ;  /* 0x0000000c5a48b981 */ /* 0x000362000c1e1100 */
[----:B0-----:R-:W-:-:S03]  /*1bd0*/  IADD3 R88, P0, R85, R40, RZ ;  /* 0x0000002855587210 */ /* 0x001fc60007f1e0ff */
[----:B------:R0:W5:Y:S02]  /*1be0*/  @!P3 LDG.E.U8 R71, desc[UR12][R74.64] ;  /* 0x0000000c4a47b981 */ /* 0x000164000c1e1100 */
[----:B------:R-:W-:Y:S01]  /*1bf0*/  IMAD.X R89, R0, 0x1, R23, P0 ;  /* 0x0000000100597824 */ /* 0x000fe200000e0617 */
[----:B------:R-:W-:Y:S02]  /*1c00*/  IADD3 R92, P0, R85, R22, RZ ;  /* 0x00000016555c7210 */ /* 0x000fe40007f1e0ff */
[----:B------:R-:W-:-:S03]  /*1c10*/  PRMT R73, RZ, 0x7610, R73 ;  /* 0x00007610ff497816 */ /* 0x000fc60000000049 */
[C---:B------:R-:W-:Y:S01]  /*1c20*/  IMAD.X R93, R0.reuse, 0x1, R21, P0 ;  /* 0x00000001005d7824 */ /* 0x040fe200000e0615 */
[C---:B-1----:R-:W-:Y:S02]  /*1c30*/  IADD3 R90, P0, R85.reuse, R20, RZ ;  /* 0x00000014555a7210 */ /* 0x042fe40007f1e0ff */
[----:B0-----:R-:W-:Y:S01]  /*1c40*/  PRMT R74, RZ, 0x7610, R74 ;  /* 0x00007610ff4a7816 */ /* 0x001fe2000000004a */
[----:B------:R0:W5:Y:S02]  /*1c50*/  @!P3 LDG.E.U8 R73, desc[UR12][R76.64] ;  /* 0x0000000c4c49b981 */ /* 0x000164000c1e1100 */
[----:B------:R-:W-:Y:S01]  /*1c60*/  IMAD.X R91, R0, 0x1, R19, P0 ;  /* 0x00000001005b7824 */ /* 0x000fe200000e0613 */
[----:B------:R-:W-:Y:S02]  /*1c70*/  IADD3 RZ, P0, R85, R50, RZ ;  /* 0x0000003255ff7210 */ /* 0x000fe40007f1e0ff */
[----:B------:R1:W5:Y:S01]  /*1c80*/  @!P3 LDG.E.U8 R74, desc[UR12][R88.64] ;  /* 0x0000000c584ab981 */ /* 0x000362000c1e1100 */
[----:B------:R-:W-:-:S02]  /*1c90*/  PRMT R75, RZ, 0x7610, R75 ;  /* 0x00007610ff4b7816 */ /* 0x000fc4000000004b */
[----:B0-----:R-:W-:Y:S02]  /*1ca0*/  PRMT R76, RZ, 0x7610, R76 ;  /* 0x00007610ff4c7816 */ /* 0x001fe4000000004c */
[----:B------:R-:W-:Y:S02]  /*1cb0*/  PRMT R77, RZ, 0x7610, R77 ;  /* 0x00007610ff4d7816 */ /* 0x000fe4000000004d */
[----:B------:R-:W5:Y:S01]  /*1cc0*/  @!P3 LDG.E.U8 R75, desc[UR12][R92.64] ;  /* 0x0000000c5c4bb981 */ /* 0x000f62000c1e1100 */
[----:B-1----:R-:W-:Y:S02]  /*1cd0*/  IMAD.IADD R88, R85, 0x1, R50 ;  /* 0x0000000155587824 */ /* 0x002fe400078e0232 */
[----:B------:R-:W-:Y:S01]  /*1ce0*/  IMAD.X R89, R0, 0x1, R49, P0 ;  /* 0x0000000100597824 */ /* 0x000fe200000e0631 */
[----:B------:R-:W5:Y:S04]  /*1cf0*/  @!P3 LDG.E.U8 R76, desc[UR12][R90.64] ;  /* 0x0000000c5a4cb981 */ /* 0x000f68000c1e1100 */
[----:B------:R-:W5:Y:S01]  /*1d00*/  @!P3 LDG.E.U8 R77, desc[UR12][R88.64] ;  /* 0x0000000c584db981 */ /* 0x000f62000c1e1100 */
[----:B------:R-:W-:Y:S01]  /*1d10*/  UMOV UR5, 0xc0000010 ;  /* 0xc000001000057882 */ /* 0x000fe20000000000 */
[----:B------:R-:W-:-:S02]  /*1d20*/  UMOV UR7, 0xc0000010 ;  /* 0xc000001000077882 */ /* 0x000fc40000000000 */
[----:B--2---:R0:W-:Y:S04]  /*1d30*/  STS.U8 [R79+UR8], R54 ;  /* 0x000000364f007988 */ /* 0x0041e80008000008 */
[----:B---3--:R0:W-:Y:S04]  /*1d40*/  STS.U8 [R79+UR8+0x2], R55 ;  /* 0x000002374f007988 */ /* 0x0081e80008000008 */
[----:B----4-:R0:W-:Y:S04]  /*1d50*/  STS.U8 [R79+UR8+0x4], R56 ;  /* 0x000004384f007988 */ /* 0x0101e80008000008 */
[----:B-----5:R0:W-:Y:S04]  /*1d60*/  STS.U8 [R79+UR8+0x6], R57 ;  /* 0x000006394f007988 */ /* 0x0201e80008000008 */
[----:B------:R0:W-:Y:S04]  /*1d70*/  STS.U8 [R79+UR8+0x8], R58 ;  /* 0x0000083a4f007988 */ /* 0x0001e80008000008 */
[----:B------:R0:W-:Y:S04]  /*1d80*/  STS.U8 [R79+UR8+0xa], R59 ;  /* 0x00000a3b4f007988 */ /* 0x0001e80008000008 */
[----:B------:R0:W-:Y:S04]  /*1d90*/  STS.U8 [R79+UR8+0xc], R60 ;  /* 0x00000c3c4f007988 */ /* 0x0001e80008000008 */
[----:B------:R0:W-:Y:S04]  /*1da0*/  STS.U8 [R79+UR8+0xe], R61 ;  /* 0x00000e3d4f007988 */ /* 0x0001e80008000008 */
[----:B------:R0:W-:Y:S04]  /*1db0*/  STS.U8 [R78+UR8], R62 ;  /* 0x0000003e4e007988 */ /* 0x0001e80008000008 */
[----:B------:R0:W-:Y:S04]  /*1dc0*/  STS.U8 [R78+UR8+0x2], R63 ;  /* 0x0000023f4e007988 */ /* 0x0001e80008000008 */
        /* <DEDUP_REMOVED lines=13> */
[----:B------:R0:W-:Y:S01]  /*1ea0*/  STS.U8 [R16+UR8+0xb80], R77 ;  /* 0x000b804d10007988 */ /* 0x0001e20008000008 */
[----:B------:R1:W-:Y:S06]  /*1eb0*/  MEMBAR.ALL.CTA ;  /* 0x0000000000007992 */ /* 0x0003ec0000008000 */
[----:B-1----:R-:W1:Y:S02]  /*1ec0*/  FENCE.VIEW.ASYNC.S ;  /* 0x00000000000073c6 */ /* 0x002e640000000000 */
[----:B-1----:R-:W-:Y:S06]  /*1ed0*/  BAR.SYNC.DEFER_BLOCKING 0x0 ;  /* 0x0000000000007b1d */ /* 0x002fec0000010000 */
[----:B------:R-:W-:-:S06]  /*1ee0*/  WARPGROUP.ARRIVE ;  /* 0x00000000000079c5 */ /* 0x000fcc0000000000 */
[----:B------:R-:W-:Y:S01]  /*1ef0*/  QGMMA.64x32x32.F32.E5M2.E5M2 R24, gdesc[UR4], R24, gsb0 ;  /* 0x00600000041879f3 */ /* 0x000fe20008003818 */
[----:B------:R-:W-:Y:S01]  /*1f00*/  USHF.R.S32.HI UR5, URZ, 0x1f, UR11 ;  /* 0x0000001f3f057899 */ /* 0x000fe2000801140b */
[----:B------:R-:W-:Y:S01]  /*1f10*/  VIADD R83, R83, 0xffffffff ;  /* 0xffffffff53537836 */ /* 0x000fe20000000000 */
[----:B------:R-:W-:-:S04]  /*1f20*/  IADD3 R46, P0, R46, UR11, RZ ;  /* 0x0000000b2e2e7c10 */ /* 0x000fc8000ff1e0ff */
[----:B------:R-:W-:Y:S02]  /*1f30*/  IADD3.X R45, R45, UR5, RZ, P0, !PT ;  /* 0x000000052d2d7c10 */ /* 0x000fe400087fe4ff */
[----:B------:R-:W-:Y:S02]  /*1f40*/  ISETP.NE.U32.AND P0, PT, R83, RZ, PT ;  /* 0x000000ff5300720c */ /* 0x000fe40003f05070 */
[----:B------:R-:W-:Y:S02]  /*1f50*/  IADD3 R50, P5, R50, UR11, RZ ;  /* 0x0000000b32327c10 */ /* 0x000fe4000ffbe0ff */
[----:B------:R-:W-:Y:S02]  /*1f60*/  IADD3 R48, P6, R48, UR11, RZ ;  /* 0x0000000b30307c10 */ /* 0x000fe4000ffde0ff */
[----:B------:R-:W-:Y:S02]  /*1f70*/  IADD3.X R49, R49, UR5, RZ, P5, !PT ;  /* 0x0000000531317c10 */ /* 0x000fe4000affe4ff */
[----:B------:R-:W-:-:S02]  /*1f80*/  IADD3 R44, P1, R44, UR11, RZ ;  /* 0x0000000b2c2c7c10 */ /* 0x000fc4000ff3e0ff */
[----:B------:R-:W-:Y:S02]  /*1f90*/  IADD3 R42, P2, R42, UR11, RZ ;  /* 0x0000000b2a2a7c10 */ /* 0x000fe4000ff5e0ff */
[----:B------:R-:W-:Y:S02]  /*1fa0*/  IADD3 R40, P3, R40, UR11, RZ ;  /* 0x0000000b28287c10 */ /* 0x000fe4000ff7e0ff */
[----:B------:R-:W-:Y:S02]  /*1fb0*/  IADD3 R22, P4, R22, UR11, RZ ;  /* 0x0000000b16167c10 */ /* 0x000fe4000ff9e0ff */
[----:B------:R-:W-:Y:S02]  /*1fc0*/  IADD3 R20, P5, R20, UR11, RZ ;  /* 0x0000000b14147c10 */ /* 0x000fe4000ffbe0ff */
[----:B------:R-:W-:Y:S01]  /*1fd0*/  IADD3.X R47, R47, UR5, RZ, P6, !PT ;  /* 0x000000052f2f7c10 */ /* 0x000fe2000b7fe4ff */
[----:B------:R-:W-:Y:S01]  /*1fe0*/  UIADD3 UR10, UR10, -0x20, URZ ;  /* 0xffffffe00a0a7890 */ /* 0x000fe2000fffe03f */
[----:B------:R-:W-:-:S02]  /*1ff0*/  IADD3 R18, P6, R2, R18, RZ ;  /* 0x0000001202127210 */ /* 0x000fc40007fde0ff */
[----:B------:R-:W-:Y:S02]  /*2000*/  IADD3.X R43, R43, UR5, RZ, P1, !PT ;  /* 0x000000052b2b7c10 */ /* 0x000fe40008ffe4ff */
[----:B------:R-:W-:Y:S02]  /*2010*/  IADD3.X R41, R41, UR5, RZ, P2, !PT ;  /* 0x0000000529297c10 */ /* 0x000fe400097fe4ff */
[----:B------:R-:W-:Y:S02]  /*2020*/  IADD3.X R23, R23, UR5, RZ, P3, !PT ;  /* 0x0000000517177c10 */ /* 0x000fe40009ffe4ff */
[----:B------:R-:W-:Y:S02]  /*2030*/  IADD3.X R21, R21, UR5, RZ, P4, !PT ;  /* 0x0000000515157c10 */ /* 0x000fe4000a7fe4ff */
[----:B------:R-:W-:Y:S02]  /*2040*/  IADD3.X R19, R19, UR5, RZ, P5, !PT ;  /* 0x0000000513137c10 */ /* 0x000fe4000affe4ff */
[----:B------:R-:W-:Y:S01]  /*2050*/  LEA.HI.X.SX32 R17, R2, R17, 0x1, P6 ;  /* 0x0000001102117211 */ /* 0x000fe200030f0eff */
[----:B------:R-:W-:-:S02]  /*2060*/  WARPGROUP.DEPBAR.LE gsb0, 0x0 ;  /* 0x00008000000079c5 */ /* 0x000fc40000010000 */
[----:B0-----:R-:W-:Y:S05]  /*2070*/  @P0 BRA `(.L_x_1) ;  /* 0xfffffff4000c0947 */ /* 0x001fea000383ffff */
.L_x_0:
[----:B------:R-:W-:Y:S01]  /*2080*/  IMAD.SHL.U32 R0, R53, 0x10, RZ ;  /* 0x0000001035007824 */ /* 0x000fe200078e00ff */
[----:B------:R-:W-:Y:S01]  /*2090*/  F2FP.SATFINITE.E5M2.F32.PACK_AB_MERGE_C R24, R25, R24, RZ ;  /* 0x000000181918723e */ /* 0x000fe200048060ff */
[----:B------:R-:W-:Y:S01]  /*20a0*/  IMAD.SHL.U32 R2, R53, 0x80, RZ ;  /* 0x0000008035027824 */ /* 0x000fe200078e00ff */
[----:B------:R-:W-:Y:S01]  /*20b0*/  F2FP.SATFINITE.E5M2.F32.PACK_AB_MERGE_C R28, R29, R28, RZ ;  /* 0x0000001c1d1c723e */ /* 0x000fe200048060ff */
[----:B------:R-:W-:Y:S01]  /*20c0*/  IMAD.SHL.U32 R53, R53, 0x8, RZ ;  /* 0x0000000835357824 */ /* 0x000fe200078e00ff */
[----:B------:R-:W-:Y:S01]  /*20d0*/  F2FP.SATFINITE.E5M2.F32.PACK_AB_MERGE_C R32, R33, R32, RZ ;  /* 0x000000202120723e */ /* 0x000fe200048060ff */
[----:B------:R-:W-:Y:S01]  /*20e0*/  BAR.SYNC.DEFER_BLOCKING 0x0 ;  /* 0x0000000000007b1d */ /* 0x000fe20000010000 */
[----:B------:R-:W-:Y:S01]  /*20f0*/  F2FP.SATFINITE.E5M2.F32.PACK_AB_MERGE_C R26, R27, R26, RZ ;  /* 0x0000001a1b1a723e */ /* 0x000fe200048060ff */
[----:B------:R-:W-:Y:S01]  /*2100*/  USHF.L.U32 UR9, UR9, 0x5, URZ ;  /* 0x0000000509097899 */ /* 0x000fe2000800063f */
[----:B------:R-:W-:Y:S02]  /*2110*/  F2FP.SATFINITE.E5M2.F32.PACK_AB_MERGE_C R30, R31, R30, RZ ;  /* 0x0000001e1f1e723e */ /* 0x000fe400048060ff */
[----:B------:R-:W-:Y:S01]  /*2120*/  F2FP.SATFINITE.E5M2.F32.PACK_AB_MERGE_C R34, R35, R34, RZ ;  /* 0x000000222322723e */ /* 0x000fe200048060ff */
[----:B------:R-:W-:Y:S01]  /*2130*/  ULOP3.LUT UR9, UR9, 0x60, URZ, 0xc0, !UPT ;  /* 0x0000006009097892 */ /* 0x000fe2000f8ec03f */
[----:B------:R-:W-:Y:S01]  /*2140*/  LOP3.LUT R0, R0, 0x70, RZ, 0xc0, !PT ;  /* 0x0000007000007812 */ /* 0x000fe200078ec0ff */
[----:B------:R-:W-:Y:S01]  /*2150*/  ULDC UR4, c[0x0][0x244] ;  /* 0x0000910000047ab9 */ /* 0x000fe20000000800 */
[----:B------:R-:W-:Y:S01]  /*2160*/  LOP3.LUT R3, R2, 0x400, RZ, 0xc0, !PT ;  /* 0x0000040002037812 */ /* 0x000fe200078ec0ff */
[----:B------:R-:W-:Y:S01]  /*2170*/  ULDC.64 UR6, c[0x0][0x228] ;  /* 0x00008a0000067ab9 */ /* 0x000fe20000000a00 */
[----:B------:R-:W-:-:S02]  /*2180*/  LOP3.LUT R24, R24, 0xffff, RZ, 0xc0, !PT ;  /* 0x0000ffff18187812 */ /* 0x000fc400078ec0ff */
[----:B------:R-:W-:Y:S02]  /*2190*/  LOP3.LUT R32, R32, 0xffff, RZ, 0xc0, !PT ;  /* 0x0000ffff20207812 */ /* 0x000fe400078ec0ff */
[----:B------:R-:W-:Y:S02]  /*21a0*/  LOP3.LUT R11, R28, 0xffff, RZ, 0xc0, !PT ;  /* 0x0000ffff1c0b7812 */ /* 0x000fe400078ec0ff */
[----:B------:R-:W-:Y:S02]  /*21b0*/  LOP3.LUT R26, R26, 0xffff, RZ, 0xc0, !PT ;  /* 0x0000ffff1a1a7812 */ /* 0x000fe400078ec0ff */
[----:B------:R-:W-:Y:S02]  /*21c0*/  LOP3.LUT R34, R34, 0xffff, RZ, 0xc0, !PT ;  /* 0x0000ffff22227812 */ /* 0x000fe400078ec0ff */
[----:B------:R-:W-:Y:S02]  /*21d0*/  LOP3.LUT R13, R30, 0xffff, RZ, 0xc0, !PT ;  /* 0x0000ffff1e0d7812 */ /* 0x000fe400078ec0ff */
[----:B------:R-:W-:-:S02]  /*21e0*/  IADD3 R0, R3, UR8, R0 ;  /* 0x0000000803007c10 */ /* 0x000fc4000fffe000 */
[----:B------:R-:W-:Y:S02]  /*21f0*/  LOP3.LUT R53, R53, 0x380, RZ, 0xc0, !PT ;  /* 0x0000038035357812 */ /* 0x000fe400078ec0ff */
[----:B------:R-:W-:Y:S02]  /*2200*/  PRMT R3, R32, 0x3340, R1 ;  /* 0x0000334020037816 */ /* 0x000fe40000000001 */
[----:B------:R-:W-:Y:S01]  /*2210*/  PRMT R2, R24, 0x3340, R11 ;  /* 0x0000334018027816 */ /* 0x000fe2000000000b */
[----:B------:R-:W-:Y:S01]  /*2220*/  IMAD.IADD R53, R53, 0x1, R0 ;  /* 0x0000000135357824 */ /* 0x000fe200078e0200 */
[----:B------:R-:W-:Y:S02]  /*2230*/  PRMT R5, R34, 0x3340, R1 ;  /* 0x0000334022057816 */ /* 0x000fe40000000001 */
[----:B------:R-:W-:Y:S02]  /*2240*/  PRMT R4, R26, 0x3340, R13 ;  /* 0x000033401a047816 */ /* 0x000fe4000000000d */
[----:B------:R-:W-:-:S02]  /*2250*/  PRMT R7, R2, 0x5410, R3 ;  /* 0x0000541002077816 */ /* 0x000fc40000000003 */
[----:B------:R-:W-:Y:S02]  /*2260*/  PRMT R9, R4, 0x5410, R5 ;  /* 0x0000541004097816 */ /* 0x000fe40000000005 */
[----:B------:R-:W-:Y:S02]  /*2270*/  SHF.R.U32.HI R0, RZ, 0x8, R24 ;  /* 0x00000008ff007819 */ /* 0x000fe40000011618 */
[----:B------:R-:W-:Y:S02]  /*2280*/  SHF.R.U32.HI R3, RZ, 0x8, R11 ;  /* 0x00000008ff037819 */ /* 0x000fe4000001160b */
[----:B------:R-:W-:Y:S02]  /*2290*/  SHF.R.U32.HI R5, RZ, 0x8, R32 ;  /* 0x00000008ff057819 */ /* 0x000fe40000011620 */
[----:B------:R-:W-:Y:S02]  /*22a0*/  SHF.R.U32.HI R2, RZ, 0x8, R26 ;  /* 0x00000008ff027819 */ /* 0x000fe4000001161a */
[----:B------:R-:W-:-:S02]  /*22b0*/  SHF.R.U32.HI R4, RZ, 0x8, R13 ;  /* 0x00000008ff047819 */ /* 0x000fc4000001160d */
[----:B------:R-:W-:Y:S02]  /*22c0*/  SHF.R.U32.HI R6, RZ, 0x8, R34 ;  /* 0x00000008ff067819 */ /* 0x000fe40000011622 */
[----:B------:R-:W-:Y:S02]  /*22d0*/  LOP3.LUT R3, R3, 0xffff, RZ, 0xc0, !PT ;  /* 0x0000ffff03037812 */ /* 0x000fe400078ec0ff */
[----:B------:R-:W-:Y:S02]  /*22e0*/  LOP3.LUT R0, R0, 0xffff, RZ, 0xc0, !PT ;  /* 0x0000ffff00007812 */ /* 0x000fe400078ec0ff */
[----:B------:R-:W-:Y:S02]  /*22f0*/  LOP3.LUT R5, R5, 0xffff, RZ, 0xc0, !PT ;  /* 0x0000ffff05057812 */ /* 0x000fe400078ec0ff */
[----:B------:R-:W-:Y:S02]  /*2300*/  LOP3.LUT R4, R4, 0xffff, RZ, 0xc0, !PT ;  /* 0x0000ffff04047812 */ /* 0x000fe400078ec0ff */
[----:B------:R-:W-:-:S02]  /*2310*/  LOP3.LUT R11, R2, 0xffff, RZ, 0xc0, !PT ;  /* 0x0000ffff020b7812 */ /* 0x000fc400078ec0ff */
[----:B------:R-:W-:Y:S02]  /*2320*/  LOP3.LUT R6, R6, 0xffff, RZ, 0xc0, !PT ;  /* 0x0000ffff06067812 */ /* 0x000fe400078ec0ff */
[----:B------:R-:W-:Y:S02]  /*2330*/  PRMT R0, R0, 0x3340, R3 ;  /* 0x0000334000007816 */ /* 0x000fe40000000003 */
[----:B------:R-:W-:Y:S02]  /*2340*/  F2FP.SATFINITE.E5M2.F32.PACK_AB_MERGE_C R36, R37, R36, RZ ;  /* 0x000000242524723e */ /* 0x000fe400048060ff */
[----:B------:R-:W-:Y:S02]  /*2350*/  F2FP.SATFINITE.E5M2.F32.PACK_AB_MERGE_C R38, R39, R38, RZ ;  /* 0x000000262726723e */ /* 0x000fe400048060ff */
[----:B------:R-:W-:Y:S02]  /*2360*/  PRMT R5, R5, 0x3340, R8 ;  /* 0x0000334005057816 */ /* 0x000fe40000000008 */
[----:B------:R-:W-:Y:S01]  /*2370*/  PRMT R4, R11, 0x3340, R4 ;  /* 0x000033400b047816 */ /* 0x000fe20000000004 */
[----:B------:R-:W0:Y:S01]  /*2380*/  LDC R8, c[0x0][0x248] ;  /* 0x00009200ff087b82 */ /* 0x000e220000000800 */
[----:B------:R-:W-:-:S02]  /*2390*/  PRMT R3, R6, 0x3340, R1 ;  /* 0x0000334006037816 */ /* 0x000fc40000000001 */
[----:B------:R-:W-:Y:S02]  /*23a0*/  LOP3.LUT R36, R36, 0xffff, RZ, 0xc0, !PT ;  /* 0x0000ffff24247812 */ /* 0x000fe400078ec0ff */
[----:B------:R-:W-:Y:S01]  /*23b0*/  PRMT R5, R0, 0x5410, R5 ;  /* 0x0000541000057816 */ /* 0x000fe20000000005 */
[----:B------:R-:W-:Y:S01]  /*23c0*/  IMAD R0, R52, UR4, RZ ;  /* 0x0000000434007c24 */ /* 0x000fe2000f8e02ff */
[----:B------:R-:W-:Y:S01]  /*23d0*/  LOP3.LUT R38, R38, 0xffff, RZ, 0xc0, !PT ;  /* 0x0000ffff26267812 */ /* 0x000fe200078ec0ff */
[----:B------:R-:W-:Y:S01]  /*23e0*/  ULDC.64 UR4, c[0x0][0x220] ;  /* 0x0000880000047ab9 */ /* 0x000fe20000000a00 */
[----:B------:R-:W-:Y:S02]  /*23f0*/  PRMT R3, R4, 0x5410, R3 ;  /* 0x0000541004037816 */ /* 0x000fe40000000003 */
[--C-:B------:R-:W-:Y:S02]  /*2400*/  PRMT R12, R7, 0x4210, R36.reuse ;  /* 0x00004210070c7816 */ /* 0x100fe40000000024 */
[----:B------:R-:W-:-:S02]  /*2410*/  PRMT R13, R5, 0x5210, R36 ;  /* 0x00005210050d7816 */ /* 0x000fc40000000024 */
[--C-:B------:R-:W-:Y:S02]  /*2420*/  PRMT R14, R9, 0x4210, R38.reuse ;  /* 0x00004210090e7816 */ /* 0x100fe40000000026 */
[----:B------:R-:W-:Y:S02]  /*2430*/  PRMT R15, R3, 0x5210, R38 ;  /* 0x00005210030f7816 */ /* 0x000fe40000000026 */
[----:B------:R-:W-:Y:S02]  /*2440*/  LEA R4, R87, UR8, 0x4 ;  /* 0x0000000857047c11 */ /* 0x000fe4000f8e20ff */
[----:B------:R-:W-:Y:S01]  /*2450*/  LOP3.LUT R51, R51, UR9, R84, 0xfe, !PT ;  /* 0x0000000933337c12 */ /* 0x000fe2000f8efe54 */
[----:B------:R1:W-:Y:S01]  /*2460*/  STSM.16.M88.4 [R53], R12 ;  /* 0x0000000c35007844 */ /* 0x0003e20000000200 */
[----:B------:R-:W-:Y:S01]  /*2470*/  BAR.SYNC.DEFER_BLOCKING 0x0 ;  /* 0x0000000000007b1d */ /* 0x000fe20000010000 */
[----:B------:R-:W-:Y:S02]  /*2480*/  ISETP.GE.AND P0, PT, R52, UR6, PT ;  /* 0x0000000634007c0c */ /* 0x000fe4000bf06270 */
[----:B0-----:R-:W-:Y:S01]  /*2490*/  IMAD R3, R51, R8, RZ ;  /* 0x0000000833037224 */ /* 0x001fe200078e02ff */
[----:B------:R-:W-:-:S02]  /*24a0*/  IADD3 R2, P1, R0, UR4, RZ ;  /* 0x0000000400027c10 */ /* 0x000fc4000ff3e0ff */
[C---:B------:R-:W-:Y:S02]  /*24b0*/  LOP3.LUT R10, R51.reuse, 0x2, RZ, 0xfc, !PT ;  /* 0x00000002330a7812 */ /* 0x040fe400078efcff */
[----:B------:R-:W-:Y:S02]  /*24c0*/  LOP3.LUT R9, R51, 0x4, RZ, 0xfc, !PT ;  /* 0x0000000433097812 */ /* 0x000fe400078efcff */
[----:B------:R-:W-:Y:S02]  /*24d0*/  ISETP.LT.AND P4, PT, R10, UR7, !P0 ;  /* 0x000000070a007c0c */ /* 0x000fe4000c781270 */
[----:B------:R-:W-:Y:S02]  /*24e0*/  LEA.HI.X.SX32 R0, R0, UR5, 0x1, P1 ;  /* 0x0000000500007c11 */ /* 0x000fe400088f0eff */
[----:B------:R-:W-:Y:S01]  /*24f0*/  ISETP.LT.AND P3, PT, R9, UR7, !P0 ;  /* 0x0000000709007c0c */ /* 0x000fe2000c761270 */
[----:B------:R-:W-:Y:S01]  /*2500*/  IMAD R9, R8, 0x2, R3 ;  /* 0x0000000208097824 */ /* 0x000fe200078e0203 */
[----:B------:R-:W-:-:S02]  /*2510*/  IADD3 R10, P1, R3, R2, RZ ;  /* 0x00000002030a7210 */ /* 0x000fc40007f3e0ff */
[C---:B-1----:R-:W-:Y:S01]  /*2520*/  LOP3.LUT R12, R51.reuse, 0x8, RZ, 0xfc, !PT ;  /* 0x00000008330c7812 */ /* 0x042fe200078efcff */
[----:B------:R-:W-:Y:S01]  /*2530*/  IMAD R15, R8, 0x2, R9 ;  /* 0x00000002080f7824 */ /* 0x000fe200078e0209 */
[----:B------:R-:W-:Y:S02]  /*2540*/  ISETP.LT.AND P5, PT, R51, UR7, !P0 ;  /* 0x0000000733007c0c */ /* 0x000fe4000c7a1270 */
[----:B------:R-:W-:Y:S02]  /*2550*/  LEA.HI.X.SX32 R11, R3, R0, 0x1, P1 ;  /* 0x00000000030b7211 */ /* 0x000fe400008f0eff */
[----:B------:R-:W-:Y:S01]  /*2560*/  LOP3.LUT R13, R51, 0x6, RZ, 0xfc, !PT ;  /* 0x00000006330d7812 */ /* 0x000fe200078efcff */
[----:B------:R-:W0:Y:S01]  /*2570*/  LDS.128 R4, [R4] ;  /* 0x0000000004047984 */ /* 0x000e220000000c00 */
[----:B------:R-:W-:Y:S02]  /*2580*/  ISETP.LT.AND P1, PT, R12, UR7, !P0 ;  /* 0x000000070c007c0c */ /* 0x000fe4000c721270 */
[----:B------:R-:W-:-:S02]  /*2590*/  IADD3 R12, P6, R9, R2, RZ ;  /* 0x00000002090c7210 */ /* 0x000fc40007fde0ff */
[----:B------:R-:W-:Y:S02]  /*25a0*/  ISETP.LT.AND P2, PT, R13, UR7, !P0 ;  /* 0x000000070d007c0c */ /* 0x000fe4000c741270 */
[----:B------:R-:W-:Y:S01]  /*25b0*/  LEA.HI.X.SX32 R13, R9, R0, 0x1, P6 ;  /* 0x00000000090d7211 */ /* 0x000fe200030f0eff */
[----:B------:R-:W-:Y:S01]  /*25c0*/  IMAD R9, R8, 0x2, R15 ;  /* 0x0000000208097824 */ /* 0x000fe200078e020f */
[----:B------:R-:W-:Y:S02]  /*25d0*/  IADD3 R14, P6, R15, R2, RZ ;  /* 0x000000020f0e7210 */ /* 0x000fe40007fde0ff */
[----:B------:R-:W-:Y:S02]  /*25e0*/  LOP3.LUT R3, R51, 0xa, RZ, 0xfc, !PT ;  /* 0x0000000a33037812 */ /* 0x000fe400078efcff */
[----:B------:R-:W-:Y:S02]  /*25f0*/  LEA.HI.X.SX32 R15, R15, R0, 0x1, P6 ;  /* 0x000000000f0f7211 */ /* 0x000fe400030f0eff */
[----:B0-----:R-:W-:-:S02]  /*2600*/  PRMT R17, R4, 0x7770, RZ ;  /* 0x0000777004117816 */ /* 0x001fc400000000ff */
[----:B------:R-:W-:Y:S02]  /*2610*/  PRMT R19, R5, 0x7770, RZ ;  /* 0x0000777005137816 */ /* 0x000fe400000000ff */
[----:B------:R-:W-:Y:S01]  /*2620*/  PRMT R21, R6, 0x7770, RZ ;  /* 0x0000777006157816 */ /* 0x000fe200000000ff */
[----:B------:R0:W-:Y:S01]  /*2630*/  @P5 STG.E.U8 desc[UR12][R10.64], R17 ;  /* 0x000000110a005986 */ /* 0x0001e2000c10110c */
[----:B------:R-:W-:Y:S02]  /*2640*/  PRMT R23, R7, 0x7770, RZ ;  /* 0x0000777007177816 */ /* 0x000fe400000000ff */
[----:B------:R-:W-:Y:S01]  /*2650*/  ISETP.LT.AND P5, PT, R3, UR7, !P0 ;  /* 0x0000000703007c0c */ /* 0x000fe2000c7a1270 */
[----:B------:R1:W-:Y:S01]  /*2660*/  @P4 STG.E.U8 desc[UR12][R12.64], R19 ;  /* 0x000000130c004986 */ /* 0x0003e2000c10110c */
[----:B------:R-:W-:Y:S02]  /*2670*/  LOP3.LUT R3, R51, 0xc, RZ, 0xfc, !PT ;  /* 0x0000000c33037812 */ /* 0x000fe400078efcff */
[----:B------:R-:W-:Y:S01]  /*2680*/  PRMT R25, R5, 0x7772, RZ ;  /* 0x0000777205197816 */ /* 0x000fe200000000ff */
[----:B------:R2:W-:Y:S01]  /*2690*/  @P3 STG.E.U8 desc[UR12][R14.64], R21 ;  /* 0x000000150e003986 */ /* 0x0005e2000c10110c */
[----:B------:R-:W-:-:S02]  /*26a0*/  ISETP.LT.AND P4, PT, R3, UR7, !P0 ;  /* 0x0000000703007c0c */ /* 0x000fc4000c781270 */
[----:B------:R-:W-:Y:S01]  /*26b0*/  LOP3.LUT R3, R51, 0xe, RZ, 0xfc, !PT ;  /* 0x0000000e33037812 */ /* 0x000fe200078efcff */
[C---:B0-----:R-:W-:Y:S01]  /*26c0*/  IMAD R17, R8.reuse, 0x2, R9 ;  /* 0x0000000208117824 */ /* 0x041fe200078e0209 */
[----:B------:R-:W-:Y:S02]  /*26d0*/  IADD3 R10, P6, R9, R2, RZ ;  /* 0x00000002090a7210 */ /* 0x000fe40007fde0ff */
[----:B------:R-:W-:Y:S02]  /*26e0*/  ISETP.LT.AND P3, PT, R3, UR7, !P0 ;  /* 0x0000000703007c0c */ /* 0x000fe4000c761270 */
[----:B------:R-:W-:Y:S01]  /*26f0*/  LEA.HI.X.SX32 R11, R9, R0, 0x1, P6 ;  /* 0x00000000090b7211 */ /* 0x000fe200030f0eff */
[----:B------:R-:W-:Y:S01]  /*2700*/  IMAD R9, R8, 0x2, R17 ;  /* 0x0000000208097824 */ /* 0x000fe200078e0211 */
[C---:B-1----:R-:W-:Y:S02]  /*2710*/  IADD3 R12, P6, R17.reuse, R2, RZ ;  /* 0x00000002110c7210 */ /* 0x042fe40007fde0ff */
[----:B------:R-:W-:Y:S01]  /*2720*/  PRMT R19, R4, 0x7771, RZ ;  /* 0x0000777104137816 */ /* 0x000fe200000000ff */
[----:B------:R0:W-:Y:S01]  /*2730*/  @P2 STG.E.U8 desc[UR12][R10.64], R23 ;  /* 0x000000170a002986 */ /* 0x0001e2000c10110c */
[----:B------:R-:W-:-:S02]  /*2740*/  LEA.HI.X.SX32 R13, R17, R0, 0x1, P6 ;  /* 0x00000000110d7211 */ /* 0x000fc400030f0eff */
[----:B------:R-:W-:Y:S02]  /*2750*/  IADD3 R16, P6, R9, R2, RZ ;  /* 0x0000000209107210 */ /* 0x000fe40007fde0ff */
[----:B--2---:R-:W-:Y:S01]  /*2760*/  PRMT R21, R5, 0x7771, RZ ;  /* 0x0000777105157816 */ /* 0x004fe200000000ff */
[----:B------:R1:W-:Y:S01]  /*2770*/  @P1 STG.E.U8 desc[UR12][R12.64], R19 ;  /* 0x000000130c001986 */ /* 0x0003e2000c10110c */
[----:B------:R-:W-:Y:S01]  /*2780*/  LEA.HI.X.SX32 R17, R9, R0, 0x1, P6 ;  /* 0x0000000009117211 */ /* 0x000fe200030f0eff */
[----:B------:R-:W-:Y:S01]  /*2790*/  IMAD R9, R8, 0x2, R9 ;  /* 0x0000000208097824 */ /* 0x000fe200078e0209 */
[----:B------:R-:W-:-:S03]  /*27a0*/  LOP3.LUT R3, R51, 0x10, RZ, 0xfc, !PT ;  /* 0x0000001033037812 */ /* 0x000fc600078efcff */
[C---:B------:R-:W-:Y:S01]  /*27b0*/  IMAD R15, R8.reuse, 0x2, R9 ;  /* 0x00000002080f7824 */ /* 0x040fe200078e0209 */
[----:B0-----:R-:W-:Y:S01]  /*27c0*/  IADD3 R10, P6, R9, R2, RZ ;  /* 0x00000002090a7210 */ /* 0x001fe20007fde0ff */
[----:B------:R0:W-:Y:S01]  /*27d0*/  @P5 STG.E.U8 desc[UR12][R16.64], R21 ;  /* 0x0000001510005986 */ /* 0x0001e2000c10110c */
[----:B------:R-:W-:Y:S02]  /*27e0*/  ISETP.LT.AND P2, PT, R3, UR7, !P0 ;  /* 0x0000000703007c0c */ /* 0x000fe4000c741270 */
[----:B------:R-:W-:Y:S01]  /*27f0*/  LEA.HI.X.SX32 R11, R9, R0, 0x1, P6 ;  /* 0x00000000090b7211 */ /* 0x000fe200030f0eff */
[----:B------:R-:W-:Y:S01]  /*2800*/  IMAD R9, R8, 0x2, R15 ;  /* 0x0000000208097824 */ /* 0x000fe200078e020f */
[----:B-1----:R-:W-:Y:S02]  /*2810*/  IADD3 R12, P6, R15, R2, RZ ;  /* 0x000000020f0c7210 */ /* 0x002fe40007fde0ff */
[----:B------:R-:W-:Y:S02]  /*2820*/  LOP3.LUT R3, R51, 0x12, RZ, 0xfc, !PT ;  /* 0x0000001233037812 */ /* 0x000fe400078efcff */
[----:B------:R-:W-:-:S02]  /*2830*/  LEA.HI.X.SX32 R13, R15, R0, 0x1, P6 ;  /* 0x000000000f0d7211 */ /* 0x000fc400030f0eff */
[----:B------:R-:W-:Y:S01]  /*2840*/  IADD3 R14, P6, R9, R2, RZ ;  /* 0x00000002090e7210 */ /* 0x000fe20007fde0ff */
[----:B0-----:R-:W-:Y:S01]  /*2850*/  IMAD R17, R8, 0x2, R9 ;  /* 0x0000000208117824 */ /* 0x001fe200078e0209 */
[----:B------:R-:W-:Y:S02]  /*2860*/  PRMT R23, R6, 0x7771, RZ ;  /* 0x0000777106177816 */ /* 0x000fe400000000ff */
[----:B------:R-:W-:Y:S02]  /*2870*/  PRMT R19, R7, 0x7771, RZ ;  /* 0x0000777107137816 */ /* 0x000fe400000000ff */
[----:B------:R-:W-:Y:S01]  /*2880*/  LEA.HI.X.SX32 R15, R9, R0, 0x1, P6 ;  /* 0x00000000090f7211 */ /* 0x000fe200030f0eff */
[----:B------:R-:W-:Y:S01]  /*2890*/  IMAD R9, R8, 0x2, R17 ;  /* 0x0000000208097824 */ /* 0x000fe200078e0211 */
[----:B------:R-:W-:Y:S01]  /*28a0*/  ISETP.LT.AND P1, PT, R3, UR7, !P0 ;  /* 0x0000000703007c0c */ /* 0x000fe2000c721270 */
[----:B------:R0:W-:Y:S01]  /*28b0*/  @P4 STG.E.U8 desc[UR12][R10.64], R23 ;  /* 0x000000170a004986 */ /* 0x0001e2000c10110c */
[----:B------:R-:W-:-:S02]  /*28c0*/  LOP3.LUT R3, R51, 0x14, RZ, 0xfc, !PT ;  /* 0x0000001433037812 */ /* 0x000fc400078efcff */
[----:B------:R-:W-:Y:S01]  /*28d0*/  IADD3 R16, P6, R17, R2, RZ ;  /* 0x0000000211107210 */ /* 0x000fe20007fde0ff */
[----:B------:R1:W-:Y:S01]  /*28e0*/  @P3 STG.E.U8 desc[UR12][R12.64], R19 ;  /* 0x000000130c003986 */ /* 0x0003e2000c10110c */
[----:B------:R-:W-:Y:S02]  /*28f0*/  ISETP.LT.AND P5, PT, R3, UR7, !P0 ;  /* 0x0000000703007c0c */ /* 0x000fe4000c7a1270 */
[----:B------:R-:W-:Y:S02]  /*2900*/  LEA.HI.X.SX32 R17, R17, R0, 0x1, P6 ;  /* 0x0000000011117211 */ /* 0x000fe400030f0eff */
[----:B------:R-:W-:Y:S02]  /*2910*/  LOP3.LUT R3, R51, 0x16, RZ, 0xfc, !PT ;  /* 0x0000001633037812 */ /* 0x000fe400078efcff */
[----:B------:R-:W-:Y:S02]  /*2920*/  PRMT R21, R4, 0x7772, RZ ;  /* 0x0000777204157816 */ /* 0x000fe400000000ff */
[----:B0-----:R-:W-:-:S02]  /*2930*/  IADD3 R10, P6, R9, R2, RZ ;  /* 0x00000002090a7210 */ /* 0x001fc40007fde0ff */
[----:B------:R-:W-:Y:S01]  /*2940*/  ISETP.LT.AND P4, PT, R3, UR7, !P0 ;  /* 0x0000000703007c0c */ /* 0x000fe2000c781270 */
[C---:B-1----:R-:W-:Y:S01]  /*2950*/  IMAD R13, R8.reuse, 0x2, R9 ;  /* 0x00000002080d7824 */ /* 0x042fe200078e0209 */
[----:B------:R-:W-:Y:S01]  /*2960*/  LEA.HI.X.SX32 R11, R9, R0, 0x1, P6 ;  /* 0x00000000090b7211 */ /* 0x000fe200030f0eff */
[----:B------:R0:W-:Y:S01]  /*2970*/  @P2 STG.E.U8 desc[UR12][R14.64], R21 ;  /* 0x000000150e002986 */ /* 0x0001e2000c10110c */
[----:B------:R-:W-:Y:S01]  /*2980*/  LOP3.LUT R3, R51, 0x18, RZ, 0xfc, !PT ;  /* 0x0000001833037812 */ /* 0x000fe200078efcff */
[C---:B------:R-:W-:Y:S02]  /*2990*/  IMAD R19, R8.reuse, 0x2, R13 ;  /* 0x0000000208137824 */ /* 0x040fe400078e020d */
[----:B------:R1:W-:Y:S01]  /*29a0*/  @P1 STG.E.U8 desc[UR12][R16.64], R25 ;  /* 0x0000001910001986 */ /* 0x0003e2000c10110c */
[----:B------:R-:W-:Y:S01]  /*29b0*/  ISETP.LT.AND P3, PT, R3, UR7, !P0 ;  /* 0x0000000703007c0c */ /* 0x000fe2000c761270 */
[----:B------:R-:W-:Y:S01]  /*29c0*/  IMAD R9, R8, 0x2, R19 ;  /* 0x0000000208097824 */ /* 0x000fe200078e0213 */
[----:B------:R-:W-:-:S02]  /*29d0*/  IADD3 R12, P1, R13, R2, RZ ;  /* 0x000000020d0c7210 */ /* 0x000fc40007f3e0ff */
[----:B------:R-:W-:Y:S02]  /*29e0*/  LOP3.LUT R3, R51, 0x1a, RZ, 0xfc, !PT ;  /* 0x0000001a33037812 */ /* 0x000fe400078efcff */
[----:B------:R-:W-:Y:S01]  /*29f0*/  LEA.HI.X.SX32 R13, R13, R0, 0x1, P1 ;  /* 0x000000000d0d7211 */ /* 0x000fe200008f0eff */
[C---:B0-----:R-:W-:Y:S01]  /*2a00*/  IMAD R21, R8.reuse, 0x2, R9 ;  /* 0x0000000208157824 */ /* 0x041fe200078e0209 */
[----:B------:R-:W-:Y:S02]  /*2a10*/  IADD3 R14, P6, R19, R2, RZ ;  /* 0x00000002130e7210 */ /* 0x000fe40007fde0ff */
[----:B------:R-:W-:Y:S01]  /*2a20*/  ISETP.LT.AND P2, PT, R3, UR7, !P0 ;  /* 0x0000000703007c0c */ /* 0x000fe2000c741270 */
[----:B------:R-:W-:Y:S01]  /*2a30*/  IMAD R23, R8, 0x2, R21 ;  /* 0x0000000208177824 */ /* 0x000fe200078e0215 */
[----:B------:R-:W-:Y:S02]  /*2a40*/  LEA.HI.X.SX32 R15, R19, R0, 0x1, P6 ;  /* 0x00000000130f7211 */ /* 0x000fe400030f0eff */
[----:B------:R-:W-:-:S02]  /*2a50*/  IADD3 R18, P6, R9, R2, RZ ;  /* 0x0000000209127210 */ /* 0x000fc40007fde0ff */
[----:B------:R-:W-:Y:S02]  /*2a60*/  IADD3 R8, P1, R21, R2, RZ ;  /* 0x0000000215087210 */ /* 0x000fe40007f3e0ff */
[C---:B------:R-:W-:Y:S02]  /*2a70*/  LOP3.LUT R3, R51.reuse, 0x1c, RZ, 0xfc, !PT ;  /* 0x0000001c33037812 */ /* 0x040fe400078efcff */
[----:B------:R-:W-:Y:S02]  /*2a80*/  LOP3.LUT R51, R51, 0x1e, RZ, 0xfc, !PT ;  /* 0x0000001e33337812 */ /* 0x000fe400078efcff */
[-C--:B------:R-:W-:Y:S02]  /*2a90*/  LEA.HI.X.SX32 R19, R9, R0.reuse, 0x1, P6 ;  /* 0x0000000009137211 */ /* 0x080fe400030f0eff */
[----:B------:R-:W-:Y:S02]  /*2aa0*/  LEA.HI.X.SX32 R9, R21, R0, 0x1, P1 ;  /* 0x0000000015097211 */ /* 0x000fe400008f0eff */
[----:B------:R-:W-:-:S02]  /*2ab0*/  IADD3 R2, P6, R23, R2, RZ ;  /* 0x0000000217027210 */ /* 0x000fc40007fde0ff */
[----:B------:R-:W-:Y:S02]  /*2ac0*/  ISETP.LT.AND P1, PT, R3, UR7, !P0 ;  /* 0x0000000703007c0c */ /* 0x000fe4000c721270 */
[----:B------:R-:W-:Y:S02]  /*2ad0*/  ISETP.LT.AND P0, PT, R51, UR7, !P0 ;  /* 0x0000000733007c0c */ /* 0x000fe4000c701270 */
[----:B------:R-:W-:Y:S02]  /*2ae0*/  LEA.HI.X.SX32 R3, R23, R0, 0x1, P6 ;  /* 0x0000000017037211 */ /* 0x000fe400030f0eff */
[----:B-1----:R-:W-:Y:S02]  /*2af0*/  PRMT R25, R6, 0x7772, RZ ;  /* 0x0000777206197816 */ /* 0x002fe400000000ff */
[----:B------:R-:W-:Y:S02]  /*2b00*/  PRMT R23, R7, 0x7772, RZ ;  /* 0x0000777207177816 */ /* 0x000fe400000000ff */
[----:B------:R-:W-:Y:S01]  /*2b10*/  PRMT R21, R4, 0x7773, RZ ;  /* 0x0000777304157816 */ /* 0x000fe200000000ff */
[----:B------:R0:W-:Y:S01]  /*2b20*/  @P5 STG.E.U8 desc[UR12][R10.64], R25 ;  /* 0x000000190a005986 */ /* 0x0001e2000c10110c */
[----:B------:R-:W-:-:S02]  /*2b30*/  PRMT R17, R5, 0x7773, RZ ;  /* 0x0000777305117816 */ /* 0x000fc400000000ff */
[----:B------:R-:W-:Y:S01]  /*2b40*/  PRMT R5, R6, 0x7773, RZ ;  /* 0x0000777306057816 */ /* 0x000fe200000000ff */
[----:B------:R0:W-:Y:S01]  /*2b50*/  @P4 STG.E.U8 desc[UR12][R12.64], R23 ;  /* 0x000000170c004986 */ /* 0x0001e2000c10110c */
[----:B------:R-:W-:-:S03]  /*2b60*/  PRMT R7, R7, 0x7773, RZ ;  /* 0x0000777307077816 */ /* 0x000fc600000000ff */
[----:B------:R0:W-:Y:S04]  /*2b70*/  @P3 STG.E.U8 desc[UR12][R14.64], R21 ;  /* 0x000000150e003986 */ /* 0x0001e8000c10110c */
[----:B------:R0:W-:Y:S04]  /*2b80*/  @P2 STG.E.U8 desc[UR12][R18.64], R17 ;  /* 0x0000001112002986 */ /* 0x0001e8000c10110c */
[----:B------:R0:W-:Y:S01]  /*2b90*/  @P1 STG.E.U8 desc[UR12][R8.64], R5 ;  /* 0x0000000508001986 */ /* 0x0001e2000c10110c */
[----:B------:R-:W-:Y:S05]  /*2ba0*/  @!P0 EXIT ;  /* 0x000000000000894d */ /* 0x000fea0003800000 */
[----:B------:R-:W-:Y:S01]  /*2bb0*/  STG.E.U8 desc[UR12][R2.64], R7 ;  /* 0x0000000702007986 */ /* 0x000fe2000c10110c */
[----:B------:R-:W-:Y:S05]  /*2bc0*/  EXIT ;  /* 0x000000000000794d */ /* 0x000fea0003800000 */
.L_x_2:
[----:B------:R-:W-:-:S00]  /*2bd0*/  BRA `(.L_x_2) ;  /* 0xfffffffc00fc7947 */ /* 0x000fc0000383ffff */
[----:B------:R-:W-:-:S00]  /*2be0*/  NOP ;  /* 0x0000000000007918 */ /* 0x000fc00000000000 */
        /* <DEDUP_REMOVED lines=9> */
.L_x_3:


//--------------------- .nv.shared.matmul_kernel  --------------------------
	.section	.nv.shared.matmul_kernel,"aw",@nobits
	.sectionflags	@""
	.align	16
	.zero		1024


//--------------------- .nv.shared.reserved.0     --------------------------
	.section	.nv.shared.reserved.0,"aw",@nobits
	.weak		__nv_reservedSMEM_offset_0_alias
	.size		__nv_reservedSMEM_offset_0_alias, 0, 0
	.other		__nv_reservedSMEM_offset_0_alias,@"STO_CUDA_RESERVED_SHARED STV_DEFAULT"
__nv_reservedSMEM_offset_0_alias:
	.zero		0


//--------------------- .nv.constant0.matmul_kernel --------------------------
	.section	.nv.constant0.matmul_kernel,"a",@progbits
	.sectionflags	@""
	.align	4
.nv.constant0.matmul_kernel:
	.zero		608


//--------------------- SYMBOLS --------------------------

	.type		.nv.reservedSmem.offset0,@object
	.size		.nv.reservedSmem.offset0,0x4
